// auto-generated by cutlass_sweep.gemm — config: {"arch": "sm_90", "cluster_m": 1, "cluster_n": 2, "dtype": "e5m2", "stages": 4, "tile_k": 128, "tile_m": 256, "tile_n": 128}
#include "cutlass/cutlass.h"
#include "cutlass/gemm/collective/collective_builder.hpp"
#include "cutlass/gemm/device/gemm_universal_adapter.h"
#include "cutlass/gemm/kernel/gemm_universal.hpp"
#include "cutlass/epilogue/collective/collective_builder.hpp"

using ElemA = cutlass::float_e5m2_t;
using ElemB = cutlass::float_e5m2_t;
using ElemCD = cutlass::float_e5m2_t;
using Acc  = float;
using TileShape    = cute::Shape<cute::_256, cute::_128, cute::_128>;
using ClusterShape = cute::Shape<cute::_1, cute::_2, cute::_1>;

using CollectiveEpilogue = typename cutlass::epilogue::collective::CollectiveBuilder<
    cutlass::arch::Sm90, cutlass::arch::OpClassTensorOp,
    TileShape, ClusterShape,
    cutlass::epilogue::collective::EpilogueTileAuto,
    Acc, Acc,
    ElemCD, cutlass::layout::RowMajor, 128 / cutlass::sizeof_bits<ElemCD>::value,
    ElemCD, cutlass::layout::RowMajor, 128 / cutlass::sizeof_bits<ElemCD>::value,
    cutlass::epilogue::collective::EpilogueScheduleAuto
  >::CollectiveOp;

using CollectiveMainloop = typename cutlass::gemm::collective::CollectiveBuilder<
    cutlass::arch::Sm90, cutlass::arch::OpClassTensorOp,
    ElemA, cutlass::layout::RowMajor, 128 / cutlass::sizeof_bits<ElemA>::value,
    ElemB, cutlass::layout::ColumnMajor, 128 / cutlass::sizeof_bits<ElemB>::value,
    Acc,
    TileShape, ClusterShape,
    cutlass::gemm::collective::StageCount<4>,
    cutlass::gemm::collective::KernelScheduleAuto
  >::CollectiveOp;

using GemmKernel = cutlass::gemm::kernel::GemmUniversal<
    cute::Shape<int,int,int,int>,
    CollectiveMainloop,
    CollectiveEpilogue
>;
using Gemm = cutlass::gemm::device::GemmUniversalAdapter<GemmKernel>;

// Force the device kernel symbol into the cubin without needing a host main.
auto* _anchor = &cutlass::device_kernel<GemmKernel>;


// ===== COMPILED SASS (sm_90a) =====

	.target	sm_90a

	.elftype	@"ET_EXEC"


//--------------------- .note.nv.tkinfo           --------------------------
	.section	.note.nv.tkinfo,"",@"SHT_NOTE"
	.sectionflags	@"SHF_NOTE_NV_TKINFO"
	.tkinfo
        /*0018*/ 	.word	0x00000002
        /*0030*/ 	.string	""
        /*0030*/ 	.string	"ptxas"
        /*0030*/ 	.string	"Cuda compilation tools, release 13.0, V13.0.88"
        /*0030*/ 	.string	"Build cuda_13.0.r13.0/compiler.36424714_0"
        /*0030*/ 	.string	"-arch sm_90a -m 64 "



//--------------------- .note.nv.cuinfo           --------------------------
	.section	.note.nv.cuinfo,"",@"SHT_NOTE"
	.sectionflags	@"SHF_NOTE_NV_CUINFO"
        /*0018*/ 	.short	0x0002
        /*001a*/ 	.short	0x005a
        /*001c*/ 	.short	0x0082
	.zero		2


//--------------------- .nv.info                  --------------------------
	.section	.nv.info,"",@"SHT_CUDA_INFO"
	.align	4


	//----- nvinfo : EIATTR_REGCOUNT
	.align		4
        /*0000*/ 	.byte	0x04, 0x2f
        /*0002*/ 	.short	(.L_12 - .L_11)
	.align		4
.L_11:
        /*0004*/ 	.word	index@(_ZN7cutlass13device_kernelINS_4gemm6kernel13GemmUniversalIN4cute5tupleIJiiiiEEENS1_10collective13CollectiveMmaINS1_37MainloopSm90TmaGmmaWarpSpecializedFP8ILi4ENS5_IJNS4_1CILi1EEENSA_ILi2EEESB_EEENS1_35KernelTmaWarpSpecializedCooperativeEEENS5_IJNSA_ILi256EEENSA_ILi128EEESH_EEENS_12float_e5m2_tENS5_IJlSB_lEEESJ_SK_NS4_8TiledMMAINS4_8MMA_AtomIJNS4_4SM904GMMA31MMA_64x128x32_F32E5M2E5M2_SS_TNILNSO_7ScaleInE1ELSQ_1EEEEEENS4_6LayoutINS5_IJSC_SB_SB_EEENS5_IJSB_NSA_ILi0EEESV_EEEEENS5_IJNS4_10UnderscoreESY_SY_EEEEENS4_23SM90_TMA_LOAD_MULTICASTENS4_14ComposedLayoutINS4_7SwizzleILi3ELi4ELi3EEENS4_18smem_ptr_flag_bitsILi8EEENST_INS5_IJNSA_ILi8EEESH_EEENS5_IJSH_SB_EEEEEEEvNS4_8identityENS4_13SM90_TMA_LOADES1B_vS1C_EENS_8epilogue10collective6detail29Sm90TmaWarpSpecializedAdapterINS1G_15DefaultEpilogueISJ_SK_SK_NS1F_6thread17LinearCombinationISJ_Li1EffLNS1K_9ScaleType4KindE0ELNS_15FloatRoundStyleE2ESJ_EENS1_15EpilogueDefaultEEEEEvvEEEEvNT_6ParamsE)
        /*0008*/ 	.word	0x000000a8


	//----- nvinfo : EIATTR_FRAME_SIZE
	.align		4
.L_12:
        /*000c*/ 	.byte	0x04, 0x11
        /*000e*/ 	.short	(.L_14 - .L_13)
	.align		4
.L_13:
        /*0010*/ 	.word	index@(_ZN7cutlass13device_kernelINS_4gemm6kernel13GemmUniversalIN4cute5tupleIJiiiiEEENS1_10collective13CollectiveMmaINS1_37MainloopSm90TmaGmmaWarpSpecializedFP8ILi4ENS5_IJNS4_1CILi1EEENSA_ILi2EEESB_EEENS1_35KernelTmaWarpSpecializedCooperativeEEENS5_IJNSA_ILi256EEENSA_ILi128EEESH_EEENS_12float_e5m2_tENS5_IJlSB_lEEESJ_SK_NS4_8TiledMMAINS4_8MMA_AtomIJNS4_4SM904GMMA31MMA_64x128x32_F32E5M2E5M2_SS_TNILNSO_7ScaleInE1ELSQ_1EEEEEENS4_6LayoutINS5_IJSC_SB_SB_EEENS5_IJSB_NSA_ILi0EEESV_EEEEENS5_IJNS4_10UnderscoreESY_SY_EEEEENS4_23SM90_TMA_LOAD_MULTICASTENS4_14ComposedLayoutINS4_7SwizzleILi3ELi4ELi3EEENS4_18smem_ptr_flag_bitsILi8EEENST_INS5_IJNSA_ILi8EEESH_EEENS5_IJSH_SB_EEEEEEEvNS4_8identityENS4_13SM90_TMA_LOADES1B_vS1C_EENS_8epilogue10collective6detail29Sm90TmaWarpSpecializedAdapterINS1G_15DefaultEpilogueISJ_SK_SK_NS1F_6thread17LinearCombinationISJ_Li1EffLNS1K_9ScaleType4KindE0ELNS_15FloatRoundStyleE2ESJ_EENS1_15EpilogueDefaultEEEEEvvEEEEvNT_6ParamsE)
        /*0014*/ 	.word	0x000000f8


	//----- nvinfo : EIATTR_MIN_STACK_SIZE
	.align		4
.L_14:
        /*0018*/ 	.byte	0x04, 0x12
        /*001a*/ 	.short	(.L_16 - .L_15)
	.align		4
.L_15:
        /*001c*/ 	.word	index@(_ZN7cutlass13device_kernelINS_4gemm6kernel13GemmUniversalIN4cute5tupleIJiiiiEEENS1_10collective13CollectiveMmaINS1_37MainloopSm90TmaGmmaWarpSpecializedFP8ILi4ENS5_IJNS4_1CILi1EEENSA_ILi2EEESB_EEENS1_35KernelTmaWarpSpecializedCooperativeEEENS5_IJNSA_ILi256EEENSA_ILi128EEESH_EEENS_12float_e5m2_tENS5_IJlSB_lEEESJ_SK_NS4_8TiledMMAINS4_8MMA_AtomIJNS4_4SM904GMMA31MMA_64x128x32_F32E5M2E5M2_SS_TNILNSO_7ScaleInE1ELSQ_1EEEEEENS4_6LayoutINS5_IJSC_SB_SB_EEENS5_IJSB_NSA_ILi0EEESV_EEEEENS5_IJNS4_10UnderscoreESY_SY_EEEEENS4_23SM90_TMA_LOAD_MULTICASTENS4_14ComposedLayoutINS4_7SwizzleILi3ELi4ELi3EEENS4_18smem_ptr_flag_bitsILi8EEENST_INS5_IJNSA_ILi8EEESH_EEENS5_IJSH_SB_EEEEEEEvNS4_8identityENS4_13SM90_TMA_LOADES1B_vS1C_EENS_8epilogue10collective6detail29Sm90TmaWarpSpecializedAdapterINS1G_15DefaultEpilogueISJ_SK_SK_NS1F_6thread17LinearCombinationISJ_Li1EffLNS1K_9ScaleType4KindE0ELNS_15FloatRoundStyleE2ESJ_EENS1_15EpilogueDefaultEEEEEvvEEEEvNT_6ParamsE)
        /*0020*/ 	.word	0x000000f8
.L_16:


//--------------------- .nv.compat                --------------------------
	.section	.nv.compat,"",@"SHT_CUDA_COMPAT_INFO"
	.align	4
        /*0000*/ 	.byte	0x02, 0x09, 0x01, 0x00, 0x02, 0x02, 0x04, 0x00, 0x02, 0x05, 0x05, 0x00, 0x03, 0x07, 0x01, 0x01
        /*0010*/ 	.byte	0x02, 0x03, 0x01, 0x00, 0x02, 0x06, 0x01, 0x00, 0x04, 0x0b, 0x08, 0x00, 0x00, 0x00, 0x00, 0x00
        /*0020*/ 	.byte	0x00, 0x00, 0x00, 0x00


//--------------------- .nv.info._ZN7cutlass13device_kernelINS_4gemm6kernel13GemmUniversalIN4cute5tupleIJiiiiEEENS1_10collective13CollectiveMmaINS1_37MainloopSm90TmaGmmaWarpSpecializedFP8ILi4ENS5_IJNS4_1CILi1EEENSA_ILi2EEESB_EEENS1_35KernelTmaWarpSpecializedCooperativeEEENS5_IJNSA_ILi256EEENSA_ILi128EEESH_EEENS_12float_e5m2_tENS5_IJlSB_lEEESJ_SK_NS4_8TiledMMAINS4_8MMA_AtomIJNS4_4SM904GMMA31MMA_64x128x32_F32E5M2E5M2_SS_TNILNSO_7ScaleInE1ELSQ_1EEEEEENS4_6LayoutINS5_IJSC_SB_SB_EEENS5_IJSB_NSA_ILi0EEESV_EEEEENS5_IJNS4_10UnderscoreESY_SY_EEEEENS4_23SM90_TMA_LOAD_MULTICASTENS4_14ComposedLayoutINS4_7SwizzleILi3ELi4ELi3EEENS4_18smem_ptr_flag_bitsILi8EEENST_INS5_IJNSA_ILi8EEESH_EEENS5_IJSH_SB_EEEEEEEvNS4_8identityENS4_13SM90_TMA_LOADES1B_vS1C_EENS_8epilogue10collective6detail29Sm90TmaWarpSpecializedAdapterINS1G_15DefaultEpilogueISJ_SK_SK_NS1F_6thread17LinearCombinationISJ_Li1EffLNS1K_9ScaleType4KindE0ELNS_15FloatRoundStyleE2ESJ_EENS1_15EpilogueDefaultEEEEEvvEEEEvNT_6ParamsE --------------------------
	.section	.nv.info._ZN7cutlass13device_kernelINS_4gemm6kernel13GemmUniversalIN4cute5tupleIJiiiiEEENS1_10collective13CollectiveMmaINS1_37MainloopSm90TmaGmmaWarpSpecializedFP8ILi4ENS5_IJNS4_1CILi1EEENSA_ILi2EEESB_EEENS1_35KernelTmaWarpSpecializedCooperativeEEENS5_IJNSA_ILi256EEENSA_ILi128EEESH_EEENS_12float_e5m2_tENS5_IJlSB_lEEESJ_SK_NS4_8TiledMMAINS4_8MMA_AtomIJNS4_4SM904GMMA31MMA_64x128x32_F32E5M2E5M2_SS_TNILNSO_7ScaleInE1ELSQ_1EEEEEENS4_6LayoutINS5_IJSC_SB_SB_EEENS5_IJSB_NSA_ILi0EEESV_EEEEENS5_IJNS4_10UnderscoreESY_SY_EEEEENS4_23SM90_TMA_LOAD_MULTICASTENS4_14ComposedLayoutINS4_7SwizzleILi3ELi4ELi3EEENS4_18smem_ptr_flag_bitsILi8EEENST_INS5_IJNSA_ILi8EEESH_EEENS5_IJSH_SB_EEEEEEEvNS4_8identityENS4_13SM90_TMA_LOADES1B_vS1C_EENS_8epilogue10collective6detail29Sm90TmaWarpSpecializedAdapterINS1G_15DefaultEpilogueISJ_SK_SK_NS1F_6thread17LinearCombinationISJ_Li1EffLNS1K_9ScaleType4KindE0ELNS_15FloatRoundStyleE2ESJ_EENS1_15EpilogueDefaultEEEEEvvEEEEvNT_6ParamsE,"",@"SHT_CUDA_INFO"
	.sectionflags	@""
	.align	4


	//----- nvinfo : EIATTR_CUDA_API_VERSION
	.align		4
        /*0000*/ 	.byte	0x04, 0x37
        /*0002*/ 	.short	(.L_18 - .L_17)
.L_17:
        /*0004*/ 	.word	0x00000082


	//----- nvinfo : EIATTR_KPARAM_INFO
	.align		4
.L_18:
        /*0008*/ 	.byte	0x04, 0x17
        /*000a*/ 	.short	(.L_20 - .L_19)
.L_19:
        /*000c*/ 	.word	0x00000000
        /*0010*/ 	.short	0x0000
        /*0012*/ 	.short	0x0070
        /*0014*/ 	.byte	0x00, 0xf0, 0x01, 0x10


	//----- nvinfo : EIATTR_SPARSE_MMA_MASK
	.align		4
.L_20:
        /*0018*/ 	.byte	0x03, 0x50
        /*001a*/ 	.short	0x0000


	//----- nvinfo : EIATTR_MAXREG_COUNT
	.align		4
        /*001c*/ 	.byte	0x03, 0x1b
        /*001e*/ 	.short	0x00a8


	//----- nvinfo : EIATTR_NUM_BARRIERS
	.align		4
        /*0020*/ 	.byte	0x02, 0x4c
        /*0022*/ 	.byte	0x01
	.zero		1


	//----- nvinfo : EIATTR_ANNOTATIONS
	.align		4
        /*0024*/ 	.byte	0x04, 0x55
        /*0026*/ 	.short	(.L_22 - .L_21)


	//   ....[0]....
.L_21:
        /*0028*/ 	.word	0x00000001
        /*002c*/ 	.byte	0x70, 0x06, 0x00, 0x00, 0x01, 0x00, 0x00, 0x00, 0xa0, 0x08, 0x00, 0x00, 0x01, 0x00, 0x00, 0x00
        /* <DEDUP_REMOVED lines=188> */
        /*0bfc*/ 	.byte	0xc0, 0x05, 0x01, 0x00, 0x01, 0x00, 0x00, 0x00, 0x10, 0x06, 0x01, 0x00


	//----- nvinfo : EIATTR_MERCURY_ISA_VERSION
	.align		4
.L_22:
        /*0c08*/ 	.byte	0x03, 0x5f
        /*0c0a*/ 	.short	0x0101


	//----- nvinfo : EIATTR_INT_WARP_WIDE_INSTR_OFFSETS
	.align		4
        /*0c0c*/ 	.byte	0x04, 0x31
        /*0c0e*/ 	.short	(.L_24 - .L_23)


	//   ....[0]....
.L_23:
        /*0c10*/ 	.word	0x00000530


	//   ....[1]....
        /*0c14*/ 	.word	0x00000550


	//   ....[2]....
        /*0c18*/ 	.word	0x000006a0


	//   ....[3]....
        /*0c1c*/ 	.word	0x000053c0


	//----- nvinfo : EIATTR_COOP_GROUP_MASK_REGIDS
	.align		4
.L_24:
        /*0c20*/ 	.byte	0x04, 0x29
        /*0c22*/ 	.short	(.L_26 - .L_25)


	//   ....[0]....
.L_25:
        /*0c24*/ 	.word	0xffffffff


	//   ....[1]....
        /*0c28*/ 	.word	0xffffffff


	//   ....[2]....
        /*0c2c*/ 	.word	0xffffffff


	//   ....[3]....
        /*0c30*/ 	.word	0xffffffff


	//   ....[4]....
        /*0c34*/ 	.word	0xffffffff


	//   ....[5]....
        /*0c38*/ 	.word	0xffffffff


	//----- nvinfo : EIATTR_COOP_GROUP_INSTR_OFFSETS
	.align		4
.L_26:
        /*0c3c*/ 	.byte	0x04, 0x28
        /*0c3e*/ 	.short	(.L_28 - .L_27)


	//   ....[0]....
.L_27:
        /*0c40*/ 	.word	0x00000070


	//   ....[1]....
        /*0c44*/ 	.word	0x00000080


	//   ....[2]....
        /*0c48*/ 	.word	0x000001a0


	//   ....[3]....
        /*0c4c*/ 	.word	0x000003c0


	//   ....[4]....
        /*0c50*/ 	.word	0x000007b0


	//   ....[5]....
        /*0c54*/ 	.word	0x00001530


	//----- nvinfo : EIATTR_REG_RECONFIG
	.align		4
.L_28:
        /*0c58*/ 	.byte	0x01, 0x54
	.zero		2


	//----- nvinfo : EIATTR_MBARRIER_INSTR_OFFSETS
	.align		4
        /*0c5c*/ 	.byte	0x04, 0x39
        /*0c5e*/ 	.short	(.L_30 - .L_29)


	//   ....[0]....
.L_29:
        /*0c60*/ 	.word	0x00000320
        /*0c64*/ 	.word	0x000000ff
        /*0c68*/ 	.word	0x00000000
        /*0c6c*/ 	.short	0x0100
        /*0c6e*/ 	.byte	0x09
	.zero		1


	//   ....[1]....
        /*0c70*/ 	.word	0x00000330
        /*0c74*/ 	.word	0x000000ff
        /*0c78*/ 	.word	0x00000020
        /*0c7c*/ 	.short	0x0100
        /*0c7e*/ 	.byte	0x09
	.zero		1


	//   ....[2]....
        /*0c80*/ 	.word	0x00000340
        /*0c84*/ 	.word	0x000000ff
        /*0c88*/ 	.word	0x00000008
        /*0c8c*/ 	.short	0x0100
        /*0c8e*/ 	.byte	0x09
	.zero		1


	//   ....[3]....
        /*0c90*/ 	.word	0x00000350
        /*0c94*/ 	.word	0x000000ff
        /*0c98*/ 	.word	0x00000028
        /*0c9c*/ 	.short	0x0100
        /*0c9e*/ 	.byte	0x09
	.zero		1


	//   ....[4]....
        /*0ca0*/ 	.word	0x00000360
        /*0ca4*/ 	.word	0x000000ff
        /*0ca8*/ 	.word	0x00000010
        /*0cac*/ 	.short	0x0100
        /*0cae*/ 	.byte	0x09
	.zero		1


	//   ....[5]....
        /*0cb0*/ 	.word	0x00000370
        /*0cb4*/ 	.word	0x000000ff
        /*0cb8*/ 	.word	0x00000030
        /*0cbc*/ 	.short	0x0100
        /*0cbe*/ 	.byte	0x09
	.zero		1


	//   ....[6]....
        /*0cc0*/ 	.word	0x00000380
        /*0cc4*/ 	.word	0x000000ff
        /*0cc8*/ 	.word	0x00000018
        /*0ccc*/ 	.short	0x0100
        /*0cce*/ 	.byte	0x09
	.zero		1


	//   ....[7]....
        /*0cd0*/ 	.word	0x00000390
        /*0cd4*/ 	.word	0x000000ff
        /*0cd8*/ 	.word	0x00000038
        /*0cdc*/ 	.short	0x0100
        /*0cde*/ 	.byte	0x09
	.zero		1


	//   ....[8]....
        /*0ce0*/ 	.word	0x00000730
        /*0ce4*/ 	.word	0x000000ff
        /*0ce8*/ 	.word	0x00000050
        /*0cec*/ 	.short	0x0100
        /*0cee*/ 	.byte	0x06
	.zero		1


	//   ....[9]....
        /*0cf0*/ 	.word	0x00000760
        /*0cf4*/ 	.word	0x000000ff
        /*0cf8*/ 	.word	0x00000058
        /*0cfc*/ 	.short	0x0100
        /*0cfe*/ 	.byte	0x06
	.zero		1


	//   ....[10]....
        /*0d00*/ 	.word	0x00001d30
        /*0d04*/ 	.word	0x000000ff
        /*0d08*/ 	.word	0x00000000
        /*0d0c*/ 	.short	0x010a
        /*0d0e*/ 	.byte	0x06
	.zero		1


	//   ....[11]....
        /*0d10*/ 	.word	0x00001d70
        /*0d14*/ 	.word	0x000000ff
        /*0d18*/ 	.word	0x00000000
        /*0d1c*/ 	.short	0x010a
        /*0d1e*/ 	.byte	0x06
	.zero		1


	//   ....[12]....
        /*0d20*/ 	.word	0x000030e0
        /*0d24*/ 	.word	0x000000ff
        /*0d28*/ 	.word	0x00000000
        /*0d2c*/ 	.short	0x010a
        /*0d2e*/ 	.byte	0x10
	.zero		1


	//   ....[13]....
        /*0d30*/ 	.word	0x00003120
        /*0d34*/ 	.word	0x000000ff
        /*0d38*/ 	.word	0x00000000
        /*0d3c*/ 	.short	0x010a
        /*0d3e*/ 	.byte	0x10
	.zero		1


	//   ....[14]....
        /*0d40*/ 	.word	0x000042c0
        /*0d44*/ 	.word	0x000000e5
        /*0d48*/ 	.word	0x00000000
        /*0d4c*/ 	.short	0x0101
        /*0d4e*/ 	.byte	0x3f
	.zero		1


	//   ....[15]....
        /*0d50*/ 	.word	0x00005480
        /*0d54*/ 	.word	0x00000018
        /*0d58*/ 	.word	0x00000000
        /*0d5c*/ 	.short	0x0101
        /*0d5e*/ 	.byte	0x3f
	.zero		1


	//   ....[16]....
        /*0d60*/ 	.word	0x0000f800
        /*0d64*/ 	.word	0x00000005
        /*0d68*/ 	.word	0x00000020
        /*0d6c*/ 	.short	0x010a
        /*0d6e*/ 	.byte	0x3f
	.zero		1


	//   ....[17]....
        /*0d70*/ 	.word	0x0000fc50
        /*0d74*/ 	.word	0x00000003
        /*0d78*/ 	.word	0x00000058
        /*0d7c*/ 	.short	0x0101
        /*0d7e*/ 	.byte	0x3f
	.zero		1


	//   ....[18]....
        /*0d80*/ 	.word	0x00010360
        /*0d84*/ 	.word	0x00000005
        /*0d88*/ 	.word	0x00000000
        /*0d8c*/ 	.short	0x010a
        /*0d8e*/ 	.byte	0x3f
	.zero		1


	//   ....[19]....
        /*0d90*/ 	.word	0x000103e0
        /*0d94*/ 	.word	0x00000007
        /*0d98*/ 	.word	0x00000000
        /*0d9c*/ 	.short	0x010a
        /*0d9e*/ 	.byte	0x3f
	.zero		1


	//   ....[20]....
        /*0da0*/ 	.word	0x00010470
        /*0da4*/ 	.word	0x00000006
        /*0da8*/ 	.word	0x00000000
        /*0dac*/ 	.short	0x010a
        /*0dae*/ 	.byte	0x3f
	.zero		1


	//   ....[21]....
        /*0db0*/ 	.word	0x00010500
        /*0db4*/ 	.word	0x00000003
        /*0db8*/ 	.word	0x00000000
        /*0dbc*/ 	.short	0x010a
        /*0dbe*/ 	.byte	0x3f
	.zero		1


	//   ....[22]....
        /*0dc0*/ 	.word	0x00010570
        /*0dc4*/ 	.word	0x00000003
        /*0dc8*/ 	.word	0x00000000
        /*0dcc*/ 	.short	0x010a
        /*0dce*/ 	.byte	0x3f
	.zero		1


	//   ....[23]....
        /*0dd0*/ 	.word	0x000105e0
        /*0dd4*/ 	.word	0x00000000
        /*0dd8*/ 	.word	0x00000000
        /*0ddc*/ 	.short	0x010a
        /*0dde*/ 	.byte	0x3f
	.zero		1


	//   ....[24]....
        /*0de0*/ 	.word	0x000106c0
        /*0de4*/ 	.word	0x00000005
        /*0de8*/ 	.word	0x00000020
        /*0dec*/ 	.short	0x010a
        /*0dee*/ 	.byte	0x3f
	.zero		1


	//   ....[25]....
        /*0df0*/ 	.word	0x00010790
        /*0df4*/ 	.word	0x00000005
        /*0df8*/ 	.word	0x00000000
        /*0dfc*/ 	.short	0x010a
        /*0dfe*/ 	.byte	0x3f
	.zero		1


	//   ....[26]....
        /*0e00*/ 	.word	0x000107e0
        /*0e04*/ 	.word	0x00000007
        /*0e08*/ 	.word	0x00000000
        /*0e0c*/ 	.short	0x010a
        /*0e0e*/ 	.byte	0x3f
	.zero		1


	//   ....[27]....
        /*0e10*/ 	.word	0x00010830
        /*0e14*/ 	.word	0x00000006
        /*0e18*/ 	.word	0x00000000
        /*0e1c*/ 	.short	0x010a
        /*0e1e*/ 	.byte	0x3f
	.zero		1


	//----- nvinfo : EIATTR_NUM_MBARRIERS
	.align		4
.L_30:
        /*0e20*/ 	.byte	0x03, 0x38
        /*0e22*/ 	.short	0x000a


	//----- nvinfo : EIATTR_EXIT_INSTR_OFFSETS
	.align		4
        /*0e24*/ 	.byte	0x04, 0x1c
        /*0e26*/ 	.short	(.L_32 - .L_31)


	//   ....[0]....
.L_31:
        /*0e28*/ 	.word	0x00000940


	//   ....[1]....
        /*0e2c*/ 	.word	0x000011d0


	//   ....[2]....
        /*0e30*/ 	.word	0x0000eef0


	//   ....[3]....
        /*0e34*/ 	.word	0x0000f480


	//   ....[4]....
        /*0e38*/ 	.word	0x00010550


	//----- nvinfo : EIATTR_MAX_THREADS
	.align		4
.L_32:
        /*0e3c*/ 	.byte	0x04, 0x05
        /*0e3e*/ 	.short	(.L_34 - .L_33)
.L_33:
        /*0e40*/ 	.word	0x00000180
        /*0e44*/ 	.word	0x00000001
        /*0e48*/ 	.word	0x00000001


	//----- nvinfo : EIATTR_CRS_STACK_SIZE
	.align		4
.L_34:
        /*0e4c*/ 	.byte	0x04, 0x1e
        /*0e4e*/ 	.short	(.L_36 - .L_35)
.L_35:
        /*0e50*/ 	.word	0x00000000


	//----- nvinfo : EIATTR_CBANK_PARAM_SIZE
	.align		4
.L_36:
        /*0e54*/ 	.byte	0x03, 0x19
        /*0e56*/ 	.short	0x0470


	//----- nvinfo : EIATTR_PARAM_CBANK
	.align		4
        /*0e58*/ 	.byte	0x04, 0x0a
        /*0e5a*/ 	.short	(.L_38 - .L_37)
	.align		4
.L_37:
        /*0e5c*/ 	.word	index@(.nv.constant0._ZN7cutlass13device_kernelINS_4gemm6kernel13GemmUniversalIN4cute5tupleIJiiiiEEENS1_10collective13CollectiveMmaINS1_37MainloopSm90TmaGmmaWarpSpecializedFP8ILi4ENS5_IJNS4_1CILi1EEENSA_ILi2EEESB_EEENS1_35KernelTmaWarpSpecializedCooperativeEEENS5_IJNSA_ILi256EEENSA_ILi128EEESH_EEENS_12float_e5m2_tENS5_IJlSB_lEEESJ_SK_NS4_8TiledMMAINS4_8MMA_AtomIJNS4_4SM904GMMA31MMA_64x128x32_F32E5M2E5M2_SS_TNILNSO_7ScaleInE1ELSQ_1EEEEEENS4_6LayoutINS5_IJSC_SB_SB_EEENS5_IJSB_NSA_ILi0EEESV_EEEEENS5_IJNS4_10UnderscoreESY_SY_EEEEENS4_23SM90_TMA_LOAD_MULTICASTENS4_14ComposedLayoutINS4_7SwizzleILi3ELi4ELi3EEENS4_18smem_ptr_flag_bitsILi8EEENST_INS5_IJNSA_ILi8EEESH_EEENS5_IJSH_SB_EEEEEEEvNS4_8identityENS4_13SM90_TMA_LOADES1B_vS1C_EENS_8epilogue10collective6detail29Sm90TmaWarpSpecializedAdapterINS1G_15DefaultEpilogueISJ_SK_SK_NS1F_6thread17LinearCombinationISJ_Li1EffLNS1K_9ScaleType4KindE0ELNS_15FloatRoundStyleE2ESJ_EENS1_15EpilogueDefaultEEEEEvvEEEEvNT_6ParamsE)
        /*0e60*/ 	.short	0x0210
        /*0e62*/ 	.short	0x0470


	//----- nvinfo : EIATTR_SW_WAR
	.align		4
.L_38:
        /*0e64*/ 	.byte	0x04, 0x36
        /*0e66*/ 	.short	(.L_40 - .L_39)
.L_39:
        /*0e68*/ 	.word	0x00000008
.L_40:


//--------------------- .nv.callgraph             --------------------------
	.section	.nv.callgraph,"",@"SHT_CUDA_CALLGRAPH"
	.align	4
	.sectionentsize	8
	.align		4
        /*0000*/ 	.word	0x00000000
	.align		4
        /*0004*/ 	.word	0xffffffff
	.align		4
        /*0008*/ 	.word	0x00000000
	.align		4
        /*000c*/ 	.word	0xfffffffe
	.align		4
        /*0010*/ 	.word	0x00000000
	.align		4
        /*0014*/ 	.word	0xfffffffd
	.align		4
        /*0018*/ 	.word	0x00000000
	.align		4
        /*001c*/ 	.word	0xfffffffc


//--------------------- .nv.constant4             --------------------------
	.section	.nv.constant4,"a",@progbits
	.align	8
	.align		8
.nv.constant4:
        /*0000*/ 	.dword	_ZN39_INTERNAL_98b90376_4_k_cu_e66b2f26_47984cuda3std3__45__cpo5beginE
	.align		8
        /*0008*/ 	.dword	_ZN39_INTERNAL_98b90376_4_k_cu_e66b2f26_47984cuda3std3__45__cpo3endE
	.align		8
        /*0010*/ 	.dword	_ZN39_INTERNAL_98b90376_4_k_cu_e66b2f26_47984cuda3std3__45__cpo6cbeginE
	.align		8
        /*0018*/ 	.dword	_ZN39_INTERNAL_98b90376_4_k_cu_e66b2f26_47984cuda3std3__45__cpo4cendE
	.align		8
        /*0020*/ 	.dword	_ZN39_INTERNAL_98b90376_4_k_cu_e66b2f26_47984cuda3std3__441_GLOBAL__N__98b90376_4_k_cu_e66b2f26_47986ignoreE
	.align		8
        /*0028*/ 	.dword	_ZN39_INTERNAL_98b90376_4_k_cu_e66b2f26_47984cuda3std3__419piecewise_constructE
	.align		8
        /*0030*/ 	.dword	_ZN39_INTERNAL_98b90376_4_k_cu_e66b2f26_47984cuda3std3__48in_placeE
	.align		8
        /*0038*/ 	.dword	_ZN39_INTERNAL_98b90376_4_k_cu_e66b2f26_47984cuda3std6ranges3__45__cpo4swapE
	.align		8
        /*0040*/ 	.dword	_ZN39_INTERNAL_98b90376_4_k_cu_e66b2f26_47984cuda3std6ranges3__45__cpo9iter_moveE
	.align		8
        /*0048*/ 	.dword	_ZN39_INTERNAL_98b90376_4_k_cu_e66b2f26_47984cute7productE
	.align		8
        /*0050*/ 	.dword	_ZN39_INTERNAL_98b90376_4_k_cu_e66b2f26_47984cute1_E


//--------------------- .text._ZN7cutlass13device_kernelINS_4gemm6kernel13GemmUniversalIN4cute5tupleIJiiiiEEENS1_10collective13CollectiveMmaINS1_37MainloopSm90TmaGmmaWarpSpecializedFP8ILi4ENS5_IJNS4_1CILi1EEENSA_ILi2EEESB_EEENS1_35KernelTmaWarpSpecializedCooperativeEEENS5_IJNSA_ILi256EEENSA_ILi128EEESH_EEENS_12float_e5m2_tENS5_IJlSB_lEEESJ_SK_NS4_8TiledMMAINS4_8MMA_AtomIJNS4_4SM904GMMA31MMA_64x128x32_F32E5M2E5M2_SS_TNILNSO_7ScaleInE1ELSQ_1EEEEEENS4_6LayoutINS5_IJSC_SB_SB_EEENS5_IJSB_NSA_ILi0EEESV_EEEEENS5_IJNS4_10UnderscoreESY_SY_EEEEENS4_23SM90_TMA_LOAD_MULTICASTENS4_14ComposedLayoutINS4_7SwizzleILi3ELi4ELi3EEENS4_18smem_ptr_flag_bitsILi8EEENST_INS5_IJNSA_ILi8EEESH_EEENS5_IJSH_SB_EEEEEEEvNS4_8identityENS4_13SM90_TMA_LOADES1B_vS1C_EENS_8epilogue10collective6detail29Sm90TmaWarpSpecializedAdapterINS1G_15DefaultEpilogueISJ_SK_SK_NS1F_6thread17LinearCombinationISJ_Li1EffLNS1K_9ScaleType4KindE0ELNS_15FloatRoundStyleE2ESJ_EENS1_15EpilogueDefaultEEEEEvvEEEEvNT_6ParamsE --------------------------
	.section	.text._ZN7cutlass13device_kernelINS_4gemm6kernel13GemmUniversalIN4cute5tupleIJiiiiEEENS1_10collective13CollectiveMmaINS1_37MainloopSm90TmaGmmaWarpSpecializedFP8ILi4ENS5_IJNS4_1CILi1EEENSA_ILi2EEESB_EEENS1_35KernelTmaWarpSpecializedCooperativeEEENS5_IJNSA_ILi256EEENSA_ILi128EEESH_EEENS_12float_e5m2_tENS5_IJlSB_lEEESJ_SK_NS4_8TiledMMAINS4_8MMA_AtomIJNS4_4SM904GMMA31MMA_64x128x32_F32E5M2E5M2_SS_TNILNSO_7ScaleInE1ELSQ_1EEEEEENS4_6LayoutINS5_IJSC_SB_SB_EEENS5_IJSB_NSA_ILi0EEESV_EEEEENS5_IJNS4_10UnderscoreESY_SY_EEEEENS4_23SM90_TMA_LOAD_MULTICASTENS4_14ComposedLayoutINS4_7SwizzleILi3ELi4ELi3EEENS4_18smem_ptr_flag_bitsILi8EEENST_INS5_IJNSA_ILi8EEESH_EEENS5_IJSH_SB_EEEEEEEvNS4_8identityENS4_13SM90_TMA_LOADES1B_vS1C_EENS_8epilogue10collective6detail29Sm90TmaWarpSpecializedAdapterINS1G_15DefaultEpilogueISJ_SK_SK_NS1F_6thread17LinearCombinationISJ_Li1EffLNS1K_9ScaleType4KindE0ELNS_15FloatRoundStyleE2ESJ_EENS1_15EpilogueDefaultEEEEEvvEEEEvNT_6ParamsE,"ax",@progbits
	.align	128
.text._ZN7cutlass13device_kernelINS_4gemm6kernel13GemmUniversalIN4cute5tupleIJiiiiEEENS1_10collective13CollectiveMmaINS1_37MainloopSm90TmaGmmaWarpSpecializedFP8ILi4ENS5_IJNS4_1CILi1EEENSA_ILi2EEESB_EEENS1_35KernelTmaWarpSpecializedCooperativeEEENS5_IJNSA_ILi256EEENSA_ILi128EEESH_EEENS_12float_e5m2_tENS5_IJlSB_lEEESJ_SK_NS4_8TiledMMAINS4_8MMA_AtomIJNS4_4SM904GMMA31MMA_64x128x32_F32E5M2E5M2_SS_TNILNSO_7ScaleInE1ELSQ_1EEEEEENS4_6LayoutINS5_IJSC_SB_SB_EEENS5_IJSB_NSA_ILi0EEESV_EEEEENS5_IJNS4_10UnderscoreESY_SY_EEEEENS4_23SM90_TMA_LOAD_MULTICASTENS4_14ComposedLayoutINS4_7SwizzleILi3ELi4ELi3EEENS4_18smem_ptr_flag_bitsILi8EEENST_INS5_IJNSA_ILi8EEESH_EEENS5_IJSH_SB_EEEEEEEvNS4_8identityENS4_13SM90_TMA_LOADES1B_vS1C_EENS_8epilogue10collective6detail29Sm90TmaWarpSpecializedAdapterINS1G_15DefaultEpilogueISJ_SK_SK_NS1F_6thread17LinearCombinationISJ_Li1EffLNS1K_9ScaleType4KindE0ELNS_15FloatRoundStyleE2ESJ_EENS1_15EpilogueDefaultEEEEEvvEEEEvNT_6ParamsE:
        .type           _ZN7cutlass13device_kernelINS_4gemm6kernel13GemmUniversalIN4cute5tupleIJiiiiEEENS1_10collective13CollectiveMmaINS1_37MainloopSm90TmaGmmaWarpSpecializedFP8ILi4ENS5_IJNS4_1CILi1EEENSA_ILi2EEESB_EEENS1_35KernelTmaWarpSpecializedCooperativeEEENS5_IJNSA_ILi256EEENSA_ILi128EEESH_EEENS_12float_e5m2_tENS5_IJlSB_lEEESJ_SK_NS4_8TiledMMAINS4_8MMA_AtomIJNS4_4SM904GMMA31MMA_64x128x32_F32E5M2E5M2_SS_TNILNSO_7ScaleInE1ELSQ_1EEEEEENS4_6LayoutINS5_IJSC_SB_SB_EEENS5_IJSB_NSA_ILi0EEESV_EEEEENS5_IJNS4_10UnderscoreESY_SY_EEEEENS4_23SM90_TMA_LOAD_MULTICASTENS4_14ComposedLayoutINS4_7SwizzleILi3ELi4ELi3EEENS4_18smem_ptr_flag_bitsILi8EEENST_INS5_IJNSA_ILi8EEESH_EEENS5_IJSH_SB_EEEEEEEvNS4_8identityENS4_13SM90_TMA_LOADES1B_vS1C_EENS_8epilogue10collective6detail29Sm90TmaWarpSpecializedAdapterINS1G_15DefaultEpilogueISJ_SK_SK_NS1F_6thread17LinearCombinationISJ_Li1EffLNS1K_9ScaleType4KindE0ELNS_15FloatRoundStyleE2ESJ_EENS1_15EpilogueDefaultEEEEEvvEEEEvNT_6ParamsE,@function
        .size           _ZN7cutlass13device_kernelINS_4gemm6kernel13GemmUniversalIN4cute5tupleIJiiiiEEENS1_10collective13CollectiveMmaINS1_37MainloopSm90TmaGmmaWarpSpecializedFP8ILi4ENS5_IJNS4_1CILi1EEENSA_ILi2EEESB_EEENS1_35KernelTmaWarpSpecializedCooperativeEEENS5_IJNSA_ILi256EEENSA_ILi128EEESH_EEENS_12float_e5m2_tENS5_IJlSB_lEEESJ_SK_NS4_8TiledMMAINS4_8MMA_AtomIJNS4_4SM904GMMA31MMA_64x128x32_F32E5M2E5M2_SS_TNILNSO_7ScaleInE1ELSQ_1EEEEEENS4_6LayoutINS5_IJSC_SB_SB_EEENS5_IJSB_NSA_ILi0EEESV_EEEEENS5_IJNS4_10UnderscoreESY_SY_EEEEENS4_23SM90_TMA_LOAD_MULTICASTENS4_14ComposedLayoutINS4_7SwizzleILi3ELi4ELi3EEENS4_18smem_ptr_flag_bitsILi8EEENST_INS5_IJNSA_ILi8EEESH_EEENS5_IJSH_SB_EEEEEEEvNS4_8identityENS4_13SM90_TMA_LOADES1B_vS1C_EENS_8epilogue10collective6detail29Sm90TmaWarpSpecializedAdapterINS1G_15DefaultEpilogueISJ_SK_SK_NS1F_6thread17LinearCombinationISJ_Li1EffLNS1K_9ScaleType4KindE0ELNS_15FloatRoundStyleE2ESJ_EENS1_15EpilogueDefaultEEEEEvvEEEEvNT_6ParamsE,(.L_x_332 - _ZN7cutlass13device_kernelINS_4gemm6kernel13GemmUniversalIN4cute5tupleIJiiiiEEENS1_10collective13CollectiveMmaINS1_37MainloopSm90TmaGmmaWarpSpecializedFP8ILi4ENS5_IJNS4_1CILi1EEENSA_ILi2EEESB_EEENS1_35KernelTmaWarpSpecializedCooperativeEEENS5_IJNSA_ILi256EEENSA_ILi128EEESH_EEENS_12float_e5m2_tENS5_IJlSB_lEEESJ_SK_NS4_8TiledMMAINS4_8MMA_AtomIJNS4_4SM904GMMA31MMA_64x128x32_F32E5M2E5M2_SS_TNILNSO_7ScaleInE1ELSQ_1EEEEEENS4_6LayoutINS5_IJSC_SB_SB_EEENS5_IJSB_NSA_ILi0EEESV_EEEEENS5_IJNS4_10UnderscoreESY_SY_EEEEENS4_23SM90_TMA_LOAD_MULTICASTENS4_14ComposedLayoutINS4_7SwizzleILi3ELi4ELi3EEENS4_18smem_ptr_flag_bitsILi8EEENST_INS5_IJNSA_ILi8EEESH_EEENS5_IJSH_SB_EEEEEEEvNS4_8identityENS4_13SM90_TMA_LOADES1B_vS1C_EENS_8epilogue10collective6detail29Sm90TmaWarpSpecializedAdapterINS1G_15DefaultEpilogueISJ_SK_SK_NS1F_6thread17LinearCombinationISJ_Li1EffLNS1K_9ScaleType4KindE0ELNS_15FloatRoundStyleE2ESJ_EENS1_15EpilogueDefaultEEEEEvvEEEEvNT_6ParamsE)
        .other          _ZN7cutlass13device_kernelINS_4gemm6kernel13GemmUniversalIN4cute5tupleIJiiiiEEENS1_10collective13CollectiveMmaINS1_37MainloopSm90TmaGmmaWarpSpecializedFP8ILi4ENS5_IJNS4_1CILi1EEENSA_ILi2EEESB_EEENS1_35KernelTmaWarpSpecializedCooperativeEEENS5_IJNSA_ILi256EEENSA_ILi128EEESH_EEENS_12float_e5m2_tENS5_IJlSB_lEEESJ_SK_NS4_8TiledMMAINS4_8MMA_AtomIJNS4_4SM904GMMA31MMA_64x128x32_F32E5M2E5M2_SS_TNILNSO_7ScaleInE1ELSQ_1EEEEEENS4_6LayoutINS5_IJSC_SB_SB_EEENS5_IJSB_NSA_ILi0EEESV_EEEEENS5_IJNS4_10UnderscoreESY_SY_EEEEENS4_23SM90_TMA_LOAD_MULTICASTENS4_14ComposedLayoutINS4_7SwizzleILi3ELi4ELi3EEENS4_18smem_ptr_flag_bitsILi8EEENST_INS5_IJNSA_ILi8EEESH_EEENS5_IJSH_SB_EEEEEEEvNS4_8identityENS4_13SM90_TMA_LOADES1B_vS1C_EENS_8epilogue10collective6detail29Sm90TmaWarpSpecializedAdapterINS1G_15DefaultEpilogueISJ_SK_SK_NS1F_6thread17LinearCombinationISJ_Li1EffLNS1K_9ScaleType4KindE0ELNS_15FloatRoundStyleE2ESJ_EENS1_15EpilogueDefaultEEEEEvvEEEEvNT_6ParamsE,@"STO_CUDA_ENTRY STV_DEFAULT"
_ZN7cutlass13device_kernelINS_4gemm6kernel13GemmUniversalIN4cute5tupleIJiiiiEEENS1_10collective13CollectiveMmaINS1_37MainloopSm90TmaGmmaWarpSpecializedFP8ILi4ENS5_IJNS4_1CILi1EEENSA_ILi2EEESB_EEENS1_35KernelTmaWarpSpecializedCooperativeEEENS5_IJNSA_ILi256EEENSA_ILi128EEESH_EEENS_12float_e5m2_tENS5_IJlSB_lEEESJ_SK_NS4_8TiledMMAINS4_8MMA_AtomIJNS4_4SM904GMMA31MMA_64x128x32_F32E5M2E5M2_SS_TNILNSO_7ScaleInE1ELSQ_1EEEEEENS4_6LayoutINS5_IJSC_SB_SB_EEENS5_IJSB_NSA_ILi0EEESV_EEEEENS5_IJNS4_10UnderscoreESY_SY_EEEEENS4_23SM90_TMA_LOAD_MULTICASTENS4_14ComposedLayoutINS4_7SwizzleILi3ELi4ELi3EEENS4_18smem_ptr_flag_bitsILi8EEENST_INS5_IJNSA_ILi8EEESH_EEENS5_IJSH_SB_EEEEEEEvNS4_8identityENS4_13SM90_TMA_LOADES1B_vS1C_EENS_8epilogue10collective6detail29Sm90TmaWarpSpecializedAdapterINS1G_15DefaultEpilogueISJ_SK_SK_NS1F_6thread17LinearCombinationISJ_Li1EffLNS1K_9ScaleType4KindE0ELNS_15FloatRoundStyleE2ESJ_EENS1_15EpilogueDefaultEEEEEvvEEEEvNT_6ParamsE:
[----:B------:R-:W0:Y:S02]  /*0000*/  LDC R1, c[0x0][0x28] ;  /* 0x00000a00ff017b82 */ /* 0x000e240000000800 */
[----:B0-----:R-:W-:Y:S01]  /*0010*/  VIADD R1, R1, 0xffffff08 ;  /* 0xffffff0801017836 */ /* 0x001fe20000000000 */
[----:B------:R-:W0:Y:S01]  /*0020*/  S2R R5, SR_TID.X ;  /* 0x0000000000057919 */ /* 0x000e220000002100 */
[----:B------:R-:W-:Y:S01]  /*0030*/  ELECT P0, URZ, PT ;  /* 0x00000000003f782f */ /* 0x000fe20003800000 */
[----:B------:R-:W-:Y:S01]  /*0040*/  BSSY B0, `(.L_x_0) ;  /* 0x0000015000007945 */ /* 0x000fe20003800000 */
[--C-:B0-----:R-:W-:Y:S02]  /*0050*/  SHF.R.U32.HI R0, RZ, 0x5, R5.reuse ;  /* 0x00000005ff007819 */ /* 0x101fe40000011605 */
[----:B------:R-:W-:-:S03]  /*0060*/  SHF.R.U32.HI R2, RZ, 0x7, R5 ;  /* 0x00000007ff027819 */ /* 0x000fc60000011605 */
[----:B------:R-:W0:Y:S04]  /*0070*/  SHFL.IDX PT, R3, R0, RZ, 0x1f ;  /* 0x00001fff00037589 */ /* 0x000e2800000e0000 */
[----:B------:R-:W1:Y:S01]  /*0080*/  SHFL.IDX PT, R2, R2, RZ, 0x1f ;  /* 0x00001fff02027589 */ /* 0x000e6200000e0000 */
[----:B0-----:R-:W-:Y:S02]  /*0090*/  R2UR UR4, R3 ;  /* 0x00000000030472ca */ /* 0x001fe400000e0000 */
[----:B-1----:R-:W-:-:S11]  /*00a0*/  R2UR UR6, R2 ;  /* 0x00000000020672ca */ /* 0x002fd600000e0000 */
[----:B------:R-:W-:Y:S02]  /*00b0*/  USHF.R.S32.HI UR5, URZ, 0x1f, UR4 ;  /* 0x0000001f3f057899 */ /* 0x000fe40008011404 */
[----:B------:R-:W-:Y:S02]  /*00c0*/  ISETP.NE.OR P0, PT, RZ, UR4, !P0 ;  /* 0x00000004ff007c0c */ /* 0x000fe4000c705670 */
[----:B------:R-:W-:-:S04]  /*00d0*/  ULEA.HI UR5, UR5, UR4, URZ, 0x2 ;  /* 0x0000000405057291 */ /* 0x000fc8000f8f103f */
[----:B------:R-:W-:-:S04]  /*00e0*/  ULOP3.LUT UR5, UR5, 0xfffffffc, URZ, 0xc0, !UPT ;  /* 0xfffffffc05057892 */ /* 0x000fc8000f8ec03f */
[----:B------:R-:W-:-:S03]  /*00f0*/  UIADD3 UR8, UR4, -UR5, URZ ;  /* 0x8000000504087290 */ /* 0x000fc6000fffe03f */
[----:B------:R-:W-:Y:S09]  /*0100*/  @P0 BRA `(.L_x_1) ;  /* 0x0000000000200947 */ /* 0x000ff20003800000 */
[----:B------:R-:W-:Y:S02]  /*0110*/  ULDC.64 UR4, c[0x0][0x198] ;  /* 0x0000660000047ab9 */ /* 0x000fe40000000a00 */
[----:B------:R-:W-:Y:S02]  /*0120*/  UIADD3 UR10, UP0, UR4, 0xf0, URZ ;  /* 0x000000f0040a7890 */ /* 0x000fe4000ff1e03f */
[----:B------:R-:W-:Y:S02]  /*0130*/  UIADD3 UR4, UP1, UR4, 0x1f0, URZ ;  /* 0x000001f004047890 */ /* 0x000fe4000ff3e03f */
[----:B------:R-:W-:Y:S02]  /*0140*/  UIADD3.X UR11, URZ, UR5, URZ, UP0, !UPT ;  /* 0x000000053f0b7290 */ /* 0x000fe400087fe43f */
[----:B------:R-:W-:-:S07]  /*0150*/  UIADD3.X UR5, URZ, UR5, URZ, UP1, !UPT ;  /* 0x000000053f057290 */ /* 0x000fce0008ffe43f */
[----:B------:R0:W-:Y:S02]  /*0160*/  UTMACCTL.PF [UR10] ;  /* 0x000000000a0079b9 */ /* 0x0001e40008040000 */
[----:B------:R0:W-:Y:S02]  /*0170*/  UTMACCTL.PF [UR4] ;  /* 0x00000000040079b9 */ /* 0x0001e40008040000 */
[----:B0-----:R-:W-:Y:S01]  /*0180*/  NOP ;  /* 0x0000000000007918 */ /* 0x001fe20000000000 */
.L_x_1:
[----:B------:R-:W-:Y:S05]  /*0190*/  BSYNC B0 ;  /* 0x0000000000007941 */ /* 0x000fea0003800000 */
.L_x_0:
[----:B------:R-:W0:Y:S01]  /*01a0*/  SHFL.IDX PT, R3, R0, RZ, 0x1f ;  /* 0x00001fff00037589 */ /* 0x000e2200000e0000 */
[----:B------:R-:W-:Y:S01]  /*01b0*/  UISETP.NE.AND UP0, UPT, UR8, 0x3, UPT ;  /* 0x000000030800788c */ /* 0x000fe2000bf05270 */
[----:B------:R-:W-:Y:S01]  /*01c0*/  ISETP.NE.AND P2, PT, RZ, UR6, PT ;  /* 0x00000006ff007c0c */ /* 0x000fe2000bf45270 */
[----:B------:R-:W-:Y:S02]  /*01d0*/  UIADD3 UR10, UR6, -0x1, URZ ;  /* 0xffffffff060a7890 */ /* 0x000fe4000fffe03f */
[----:B------:R-:W-:Y:S02]  /*01e0*/  UISETP.EQ.OR UP0, UPT, UR8, URZ, !UP0 ;  /* 0x0000003f0800728c */ /* 0x000fe4000c702670 */
[----:B------:R-:W-:Y:S02]  /*01f0*/  UISETP.GE.U32.AND UP1, UPT, UR10, 0x2, UPT ;  /* 0x000000020a00788c */ /* 0x000fe4000bf26070 */
[----:B------:R-:W-:-:S04]  /*0200*/  UISETP.EQ.AND UP0, UPT, UR6, URZ, UP0 ;  /* 0x0000003f0600728c */ /* 0x000fc80008702270 */
[----:B------:R-:W-:-:S04]  /*0210*/  USEL UR13, URZ, 0x1, !UP0 ;  /* 0x000000013f0d7887 */ /* 0x000fc8000c000000 */
[----:B------:R-:W-:Y:S01]  /*0220*/  USEL UR13, UR13, 0x2, UP1 ;  /* 0x000000020d0d7887 */ /* 0x000fe20008800000 */
[----:B0-----:R-:W-:-:S13]  /*0230*/  ISETP.NE.AND P0, PT, R3, RZ, PT ;  /* 0x000000ff0300720c */ /* 0x001fda0003f05270 */
[----:B------:R-:W-:Y:S05]  /*0240*/  @P0 BRA `(.L_x_2) ;  /* 0x0000000000580947 */ /* 0x000fea0003800000 */
[----:B------:R-:W0:Y:S01]  /*0250*/  S2UR UR9, SR_CgaCtaId ;  /* 0x00000000000979c3 */ /* 0x000e220000008800 */
[----:B------:R-:W-:Y:S01]  /*0260*/  UMOV UR4, 0x400 ;  /* 0x0000040000047882 */ /* 0x000fe20000000000 */
[----:B------:R-:W-:Y:S01]  /*0270*/  UMOV UR5, 0x1 ;  /* 0x0000000100057882 */ /* 0x000fe20000000000 */
[----:B------:R-:W-:Y:S01]  /*0280*/  UMOV UR6, 0x4 ;  /* 0x0000000400067882 */ /* 0x000fe20000000000 */
[----:B------:R-:W-:Y:S01]  /*0290*/  ELECT P0, URZ, PT ;  /* 0x00000000003f782f */ /* 0x000fe20003800000 */
[----:B------:R-:W-:-:S04]  /*02a0*/  UIADD3 UR6, -UR6, 0x100000, URZ ;  /* 0x0010000006067890 */ /* 0x000fc8000fffe13f */
[----:B------:R-:W-:Y:S02]  /*02b0*/  USHF.L.U32 UR7, UR6, 0xb, URZ ;  /* 0x0000000b06077899 */ /* 0x000fe4000800063f */
[----:B------:R-:W-:Y:S02]  /*02c0*/  USHF.L.U32 UR6, UR6, 0x1, URZ ;  /* 0x0000000106067899 */ /* 0x000fe4000800063f */
[----:B0-----:R-:W-:Y:S02]  /*02d0*/  ULEA UR9, UR9, UR4, 0x18 ;  /* 0x0000000409097291 */ /* 0x001fe4000f8ec03f */
[----:B------:R-:W-:-:S04]  /*02e0*/  UIADD3 UR4, -UR5, 0x100000, URZ ;  /* 0x0010000005047890 */ /* 0x000fc8000fffe13f */
[----:B------:R-:W-:Y:S02]  /*02f0*/  USHF.L.U32 UR5, UR4, 0xb, URZ ;  /* 0x0000000b04057899 */ /* 0x000fe4000800063f */
[----:B------:R-:W-:Y:S01]  /*0300*/  USHF.L.U32 UR4, UR4, 0x1, URZ ;  /* 0x0000000104047899 */ /* 0x000fe2000800063f */
[----:B------:R-:W0:Y:S11]  /*0310*/  FENCE.VIEW.ASYNC.S ;  /* 0x00000000000073c6 */ /* 0x000e360000000000 */
[----:B0-----:R0:W1:Y:S01]  /*0320*/  SYNCS.EXCH.64 URZ, [UR9], UR4 ;  /* 0x00000004093f75b2 */ /* 0x0010620008000100 */
[----:B------:R0:W2:Y:S01]  /*0330*/  SYNCS.EXCH.64 URZ, [UR9+0x20], UR6 ;  /* 0x00002006093f75b2 */ /* 0x0000a20008000100 */
[----:B------:R0:W3:Y:S01]  /*0340*/  SYNCS.EXCH.64 URZ, [UR9+0x8], UR4 ;  /* 0x00000804093f75b2 */ /* 0x0000e20008000100 */
[----:B------:R0:W4:Y:S01]  /*0350*/  SYNCS.EXCH.64 URZ, [UR9+0x28], UR6 ;  /* 0x00002806093f75b2 */ /* 0x0001220008000100 */
[----:B------:R0:W0:Y:S01]  /*0360*/  SYNCS.EXCH.64 URZ, [UR9+0x10], UR4 ;  /* 0x00001004093f75b2 */ /* 0x0000220008000100 */
[----:B------:R0:W0:Y:S01]  /*0370*/  SYNCS.EXCH.64 URZ, [UR9+0x30], UR6 ;  /* 0x00003006093f75b2 */ /* 0x0000220008000100 */
[----:B------:R0:W0:Y:S01]  /*0380*/  SYNCS.EXCH.64 URZ, [UR9+0x18], UR4 ;  /* 0x00001804093f75b2 */ /* 0x0000220008000100 */
[----:B------:R0:W0:Y:S01]  /*0390*/  SYNCS.EXCH.64 URZ, [UR9+0x38], UR6 ;  /* 0x00003806093f75b2 */ /* 0x0000220008000100 */
[----:B------:R-:W-:Y:S01]  /*03a0*/  NOP ;  /* 0x0000000000007918 */ /* 0x000fe20000000000 */
.L_x_2:
[----:B------:R-:W-:Y:S01]  /*03b0*/  SHF.R.S32.HI R4, RZ, 0x1f, R5 ;  /* 0x0000001fff047819 */ /* 0x000fe20000011405 */
[----:B------:R-:W5:Y:S01]  /*03c0*/  SHFL.IDX PT, R0, R0, RZ, 0x1f ;  /* 0x00001fff00007589 */ /* 0x000f6200000e0000 */
[----:B------:R-:W-:Y:S01]  /*03d0*/  ELECT P0, URZ, PT ;  /* 0x00000000003f782f */ /* 0x000fe20003800000 */
[----:B0-----:R-:W0:Y:S01]  /*03e0*/  S2UR UR9, SR_CTAID.X ;  /* 0x00000000000979c3 */ /* 0x001e220000002500 */
[----:B------:R-:W-:Y:S01]  /*03f0*/  LEA.HI R4, R4, R5, RZ, 0x7 ;  /* 0x0000000504047211 */ /* 0x000fe200078f38ff */
[----:B------:R-:W1:Y:S01]  /*0400*/  S2R R2, SR_CTAID.Y ;  /* 0x0000000000027919 */ /* 0x000e620000002600 */
[----:B------:R-:W-:Y:S01]  /*0410*/  SHF.R.S32.HI R6, RZ, 0x1f, R3 ;  /* 0x0000001fff067819 */ /* 0x000fe20000011403 */
[----:B------:R-:W-:Y:S01]  /*0420*/  ULDC UR4, c[0x0][0x154] ;  /* 0x0000550000047ab9 */ /* 0x000fe20000000800 */
[----:B------:R-:W-:Y:S01]  /*0430*/  LOP3.LUT R4, R4, 0xffffff80, RZ, 0xc0, !PT ;  /* 0xffffff8004047812 */ /* 0x000fe200078ec0ff */
[----:B------:R-:W-:Y:S01]  /*0440*/  NOP ;  /* 0x0000000000007918 */ /* 0x000fe20000000000 */
[----:B------:R-:W-:Y:S01]  /*0450*/  LEA.HI R6, R6, R3, RZ, 0x2 ;  /* 0x0000000306067211 */ /* 0x000fe200078f10ff */
[----:B------:R-:W2:Y:S01]  /*0460*/  LDC R11, c[0x0][0x148] ;  /* 0x00005200ff0b7b82 */ /* 0x000ea20000000800 */
[----:B------:R-:W-:Y:S01]  /*0470*/  NOP ;  /* 0x0000000000007918 */ /* 0x000fe20000000000 */
[----:B------:R-:W-:Y:S01]  /*0480*/  IMAD.IADD R4, R5, 0x1, -R4 ;  /* 0x0000000105047824 */ /* 0x000fe200078e0a04 */
[----:B------:R-:W-:-:S04]  /*0490*/  LOP3.LUT R6, R6, 0x3ffffffc, RZ, 0xc0, !PT ;  /* 0x3ffffffc06067812 */ /* 0x000fc800078ec0ff */
[----:B------:R-:W-:Y:S01]  /*04a0*/  SHF.R.S32.HI R5, RZ, 0x1f, R4 ;  /* 0x0000001fff057819 */ /* 0x000fe20000011404 */
[----:B------:R-:W-:Y:S01]  /*04b0*/  IMAD.IADD R6, R3, 0x1, -R6 ;  /* 0x0000000103067824 */ /* 0x000fe200078e0a06 */
[----:B------:R-:W3:Y:S02]  /*04c0*/  LDC R8, c[0x0][0x144] ;  /* 0x00005100ff087b82 */ /* 0x000ee40000000800 */
[----:B------:R-:W-:Y:S02]  /*04d0*/  LEA.HI R5, R5, R4, RZ, 0x3 ;  /* 0x0000000405057211 */ /* 0x000fe400078f18ff */
[----:B-----5:R-:W-:Y:S02]  /*04e0*/  ISETP.NE.OR P0, PT, R0, RZ, !P0 ;  /* 0x000000ff0000720c */ /* 0x020fe40004705670 */
[--C-:B------:R-:W-:Y:S02]  /*04f0*/  SHF.R.S32.HI R0, RZ, 0x3, R5.reuse ;  /* 0x00000003ff007819 */ /* 0x100fe40000011405 */
[----:B------:R-:W-:-:S04]  /*0500*/  SHF.R.S32.HI R5, RZ, 0x1f, R5 ;  /* 0x0000001fff057819 */ /* 0x000fc80000011405 */
[----:B------:R-:W-:-:S04]  /*0510*/  LEA.HI R5, R5, R0, RZ, 0x2 ;  /* 0x0000000005057211 */ /* 0x000fc800078f10ff */
[----:B------:R-:W-:Y:S01]  /*0520*/  LOP3.LUT R5, R5, 0xfffffffc, RZ, 0xc0, !PT ;  /* 0xfffffffc05057812 */ /* 0x000fe200078ec0ff */
[----:B------:R-:W-:Y:S01]  /*0530*/  VOTEU.ALL UP0, P0 ;  /* 0x00000000003f7886 */ /* 0x000fe20000000000 */
[----:B-1----:R-:W-:Y:S01]  /*0540*/  I2FP.F32.U32 R7, R2 ;  /* 0x0000000200077245 */ /* 0x002fe20000201000 */
[----:B------:R-:W-:Y:S02]  /*0550*/  VOTEU.ALL UP1, P0 ;  /* 0x00000000003f7886 */ /* 0x000fe40000020000 */
[----:B------:R-:W-:Y:S01]  /*0560*/  IMAD.IADD R5, R0, 0x1, -R5 ;  /* 0x0000000100057824 */ /* 0x000fe200078e0a05 */
[----:B------:R-:W1:Y:S01]  /*0570*/  @!UP0 S2UR UR7, SR_CgaCtaId ;  /* 0x00000000000789c3 */ /* 0x000e620000008800 */
[----:B0-----:R-:W-:Y:S01]  /*0580*/  I2FP.F32.U32 R0, UR9 ;  /* 0x0000000900007c45 */ /* 0x001fe20008201000 */
[----:B------:R-:W-:Y:S01]  /*0590*/  FMUL R9, R7, UR4 ;  /* 0x0000000407097c20 */ /* 0x000fe20008400000 */
[----:B------:R-:W-:Y:S01]  /*05a0*/  IMAD R5, R6, 0x4, R5 ;  /* 0x0000000406057824 */ /* 0x000fe200078e0205 */
[----:B------:R-:W-:Y:S01]  /*05b0*/  ULDC UR4, c[0x0][0x150] ;  /* 0x0000540000047ab9 */ /* 0x000fe20000000800 */
[----:B------:R-:W-:Y:S01]  /*05c0*/  @!UP0 UMOV UR6, 0x400 ;  /* 0x0000040000068882 */ /* 0x000fe20000000000 */
[----:B------:R-:W-:Y:S01]  /*05d0*/  FMUL R7, R0, UR4 ;  /* 0x0000000400077c20 */ /* 0x000fe20008400000 */
[----:B------:R-:W-:Y:S01]  /*05e0*/  IMAD.SHL.U32 R0, R5, 0x4, RZ ;  /* 0x0000000405007824 */ /* 0x000fe200078e00ff */
[----:B------:R-:W0:Y:S01]  /*05f0*/  LDC R6, c[0x0][0x140] ;  /* 0x00005000ff067b82 */ /* 0x000e220000000800 */
[----:B------:R-:W5:Y:S01]  /*0600*/  F2I.U32.TRUNC.NTZ R9, R9 ;  /* 0x0000000900097305 */ /* 0x000f62000020f000 */
[----:B------:R-:W-:-:S02]  /*0610*/  UMOV UR4, 0x20 ;  /* 0x0000002000047882 */ /* 0x000fc40000000000 */
[----:B------:R-:W-:Y:S01]  /*0620*/  LOP3.LUT R10, R5, 0xc, R0, 0x78, !PT ;  /* 0x0000000c050a7812 */ /* 0x000fe200078e7800 */
[----:B------:R-:W-:-:S04]  /*0630*/  @!UP0 UIADD3 UR4, -UR4, 0x100000, URZ ;  /* 0x0010000004048890 */ /* 0x000fc8000fffe13f */
[----:B------:R-:W-:Y:S02]  /*0640*/  @!UP0 USHF.L.U32 UR5, UR4, 0xb, URZ ;  /* 0x0000000b04058899 */ /* 0x000fe4000800063f */
[----:B------:R-:W-:Y:S01]  /*0650*/  @!UP0 USHF.L.U32 UR4, UR4, 0x1, URZ ;  /* 0x0000000104048899 */ /* 0x000fe2000800063f */
[----:B------:R-:W4:Y:S01]  /*0660*/  F2I.U32.TRUNC.NTZ R7, R7 ;  /* 0x0000000700077305 */ /* 0x000f22000020f000 */
[----:B------:R0:W-:Y:S01]  /*0670*/  STL [R1+0x70], R10 ;  /* 0x0000700a01007387 */ /* 0x0001e20000100800 */
[----:B-----5:R-:W-:Y:S01]  /*0680*/  IMAD.MOV R12, RZ, RZ, -R9 ;  /* 0x000000ffff0c7224 */ /* 0x020fe200078e0a09 */
[----:B-1----:R-:W-:Y:S01]  /*0690*/  @!UP0 ULEA UR6, UR7, UR6, 0x18 ;  /* 0x0000000607068291 */ /* 0x002fe2000f8ec03f */
[----:B------:R-:W-:Y:S02]  /*06a0*/  VOTEU.ALL UP0, P0 ;  /* 0x00000000003f7886 */ /* 0x000fe40000000000 */
[----:B--2---:R-:W-:Y:S01]  /*06b0*/  IMAD R5, R11, R12, R2 ;  /* 0x0000000c0b057224 */ /* 0x004fe200078e0202 */
[----:B------:R-:W-:-:S02]  /*06c0*/  LOP3.LUT P0, RZ, R4, 0x7, RZ, 0xc0, !PT ;  /* 0x0000000704ff7812 */ /* 0x000fc4000780c0ff */
[----:B0-----:R-:W-:Y:S01]  /*06d0*/  ISETP.EQ.U32.AND P3, PT, R6, 0x1, PT ;  /* 0x000000010600780c */ /* 0x001fe20003f62070 */
[----:B----4-:R-:W-:Y:S01]  /*06e0*/  IMAD.MOV R7, RZ, RZ, -R7 ;  /* 0x000000ffff077224 */ /* 0x010fe200078e0a07 */
[----:B------:R-:W-:Y:S02]  /*06f0*/  ISETP.NE.AND P1, PT, R5, R10, PT ;  /* 0x0000000a0500720c */ /* 0x000fe40003f25270 */
[----:B------:R-:W-:Y:S01]  /*0700*/  ISETP.LT.U32.AND P0, PT, R10, 0x2, !P0 ;  /* 0x000000020a00780c */ /* 0x000fe20004701070 */
[----:B---3--:R-:W-:Y:S01]  /*0710*/  IMAD R0, R8, R7, UR9 ;  /* 0x0000000908007e24 */ /* 0x008fe2000f8e0207 */
[----:B------:R-:W0:Y:S02]  /*0720*/  FENCE.VIEW.ASYNC.S ;  /* 0x00000000000073c6 */ /* 0x000e240000000000 */
[----:B0-----:R0:W1:Y:S02]  /*0730*/  @!UP0 SYNCS.EXCH.64 URZ, [UR6+0x50], UR4 ;  /* 0x00005004063f85b2 */ /* 0x0010640008000100 */
[----:B------:R-:W-:-:S04]  /*0740*/  ISETP.EQ.OR P1, PT, R0, RZ, !P1 ;  /* 0x000000ff0000720c */ /* 0x000fc80004f22670 */
[----:B------:R-:W-:Y:S01]  /*0750*/  PLOP3.LUT P0, PT, P0, P1, PT, 0x80, 0x0 ;  /* 0x000000000000781c */ /* 0x000fe20000703070 */
[----:B------:R0:W2:Y:S01]  /*0760*/  @!UP1 SYNCS.EXCH.64 URZ, [UR6+0x58], UR4 ;  /* 0x00005804063f95b2 */ /* 0x0000a20008000100 */
[----:B------:R-:W-:Y:S01]  /*0770*/  NOP ;  /* 0x0000000000007918 */ /* 0x000fe20000000000 */
[----:B------:R-:W-:Y:S10]  /*0780*/  @!P3 BRA `(.L_x_3) ;  /* 0x000000000008b947 */ /* 0x000ff40003800000 */
[----:B-12---:R-:W-:Y:S01]  /*0790*/  UCGABAR_ARV ;  /* 0x00000000000079c7 */ /* 0x006fe20008000000 */
[----:B------:R-:W-:Y:S05]  /*07a0*/  BRA `(.L_x_4) ;  /* 0x0000000000047947 */ /* 0x000fea0003800000 */
.L_x_3:
[----:B-12---:R-:W-:Y:S01]  /*07b0*/  NOP ;  /* 0x0000000000007918 */ /* 0x006fe20000000000 */
.L_x_4:
[----:B------:R-:W1:Y:S01]  /*07c0*/  LDC R3, c[0x0][0x65c] ;  /* 0x00019700ff037b82 */ /* 0x000e620000000800 */
[----:B------:R-:W-:Y:S02]  /*07d0*/  IMAD.U32 R4, RZ, RZ, UR9 ;  /* 0x00000009ff047e24 */ /* 0x000fe4000f8e00ff */
[----:B------:R-:W-:Y:S01]  /*07e0*/  IMAD.MOV.U32 R5, RZ, RZ, RZ ;  /* 0x000000ffff057224 */ /* 0x000fe200078e00ff */
[----:B-1----:R-:W-:-:S13]  /*07f0*/  ISETP.NE.AND P4, PT, R3, 0x1, PT ;  /* 0x000000010300780c */ /* 0x002fda0003f85270 */
[----:B------:R-:W1:Y:S01]  /*0800*/  @P4 LDC R7, c[0x0][0x10] ;  /* 0x00000400ff074b82 */ /* 0x000e620000000800 */
[----:B------:R-:W-:Y:S02]  /*0810*/  @P4 IMAD.MOV.U32 R3, RZ, RZ, RZ ;  /* 0x000000ffff034224 */ /* 0x000fe400078e00ff */
[----:B------:R-:W-:-:S05]  /*0820*/  @P4 IMAD.MOV.U32 R13, RZ, RZ, RZ ;  /* 0x000000ffff0d4224 */ /* 0x000fca00078e00ff */
[----:B------:R-:W2:Y:S01]  /*0830*/  @!P4 LDC R9, c[0x0][0xc] ;  /* 0x00000300ff09cb82 */ /* 0x000ea20000000800 */
[----:B-1----:R-:W-:-:S04]  /*0840*/  @P4 IMAD.WIDE.U32 R6, R7, UR9, R2 ;  /* 0x0000000907064c25 */ /* 0x002fc8000f8e0002 */
[----:B------:R-:W-:Y:S02]  /*0850*/  @P4 IMAD.MOV.U32 R19, RZ, RZ, R6 ;  /* 0x000000ffff134224 */ /* 0x000fe400078e0006 */
[----:B------:R-:W-:Y:S02]  /*0860*/  @P4 IMAD.IADD R23, R7, 0x1, R13 ;  /* 0x0000000107174824 */ /* 0x000fe400078e020d */
[----:B--2---:R-:W-:-:S04]  /*0870*/  @!P4 IMAD.WIDE.U32 R4, R2, R9, R4 ;  /* 0x000000090204c225 */ /* 0x004fc800078e0004 */
[----:B------:R-:W-:Y:S02]  /*0880*/  @!P4 IMAD.MOV.U32 R19, RZ, RZ, R4 ;  /* 0x000000ffff13c224 */ /* 0x000fe400078e0004 */
[----:B------:R-:W-:-:S03]  /*0890*/  @!P4 IMAD.MOV.U32 R23, RZ, RZ, R5 ;  /* 0x000000ffff17c224 */ /* 0x000fc600078e0005 */
[----:B------:R1:W-:Y:S04]  /*08a0*/  STL [R1+0x78], R19 ;  /* 0x0000781301007387 */ /* 0x0003e80000100800 */
[----:B------:R1:W-:Y:S01]  /*08b0*/  STL [R1+0x74], R23 ;  /* 0x0000741701007387 */ /* 0x0003e20000100800 */
[----:B------:R-:W-:Y:S05]  /*08c0*/  @!P3 BRA `(.L_x_5) ;  /* 0x00000000000cb947 */ /* 0x000fea0003800000 */
[----:B------:R-:W-:Y:S01]  /*08d0*/  UCGABAR_WAIT ;  /* 0x0000000000007dc7 */ /* 0x000fe20008000000 */
[----:B------:R-:W-:Y:S01]  /*08e0*/  CCTL.IVALL ;  /* 0x00000000ff00798f */ /* 0x000fe20002000000 */
[----:B------:R-:W-:Y:S05]  /*08f0*/  BRA `(.L_x_6) ;  /* 0x0000000000047947 */ /* 0x000fea0003800000 */
.L_x_5:
[----:B------:R-:W-:Y:S06]  /*0900*/  BAR.SYNC.DEFER_BLOCKING 0x0 ;  /* 0x0000000000007b1d */ /* 0x000fec0000010000 */
.L_x_6:
[----:B------:R-:W-:Y:S05]  /*0910*/  @!P2 BRA `(.L_x_7) ;  /* 0x000000e40078a947 */ /* 0x000fea0003800000 */
[----:B------:R-:W-:-:S06]  /*0920*/  UISETP.GT.U32.AND UP0, UPT, UR10, 0x1, UPT ;  /* 0x000000010a00788c */ /* 0x000fcc000bf04070 */
[----:B------:R-:W-:-:S13]  /*0930*/  PLOP3.LUT P1, PT, PT, PT, UP0, 0x80, 0x0 ;  /* 0x000000000000781c */ /* 0x000fda0003f2f008 */
[----:B0-----:R-:W-:Y:S05]  /*0940*/  @P1 EXIT ;  /* 0x000000000000194d */ /* 0x001fea0003800000 */
[----:B------:R-:W-:Y:S01]  /*0950*/  IMAD.MOV.U32 R6, RZ, RZ, -0x1 ;  /* 0xffffffffff067424 */ /* 0x000fe200078e00ff */
[----:B------:R-:W-:Y:S01]  /*0960*/  ULDC.64 UR4, c[0x0][0x650] ;  /* 0x0001940000047ab9 */ /* 0x000fe20000000a00 */
[----:B------:R-:W-:Y:S01]  /*0970*/  IMAD.MOV.U32 R5, RZ, RZ, -0x1 ;  /* 0xffffffffff057424 */ /* 0x000fe200078e00ff */
[----:B------:R-:W-:Y:S01]  /*0980*/  ISETP.GE.U32.AND P1, PT, R19, UR4, PT ;  /* 0x0000000413007c0c */ /* 0x000fe2000bf26070 */
[----:B------:R-:W-:Y:S01]  /*0990*/  UMOV UR12, 0xffffffff ;  /* 0xffffffff000c7882 */ /* 0x000fe20000000000 */
[----:B------:R0:W-:Y:S01]  /*09a0*/  STL [R1+0x80], R6 ;  /* 0x0000800601007387 */ /* 0x0001e20000100800 */
[----:B------:R-:W-:Y:S02]  /*09b0*/  PRMT R4, RZ, 0x7610, R4 ;  /* 0x00007610ff047816 */ /* 0x000fe40000000004 */
[----:B------:R-:W-:Y:S01]  /*09c0*/  ISETP.GE.U32.AND.EX P1, PT, R23, UR5, PT, P1 ;  /* 0x0000000517007c0c */ /* 0x000fe2000bf26110 */
[----:B------:R0:W-:-:S12]  /*09d0*/  STL [R1+0x7c], R5 ;  /* 0x00007c0501007387 */ /* 0x0001d80000100800 */
[----:B0-----:R-:W-:Y:S05]  /*09e0*/  @P1 BRA `(.L_x_8) ;  /* 0x0000000400381947 */ /* 0x001fea0003800000 */
[----:B------:R-:W0:Y:S01]  /*09f0*/  LDC.64 R14, c[0x0][0x628] ;  /* 0x00018a00ff0e7b82 */ /* 0x000e220000000a00 */
[----:B------:R-:W-:Y:S02]  /*0a00*/  IMAD.MOV.U32 R4, RZ, RZ, R19 ;  /* 0x000000ffff047224 */ /* 0x000fe400078e0013 */
[----:B------:R-:W-:-:S05]  /*0a10*/  IMAD.MOV.U32 R5, RZ, RZ, R23 ;  /* 0x000000ffff057224 */ /* 0x000fca00078e0017 */
[----:B------:R-:W2:Y:S08]  /*0a20*/  LDC R10, c[0x0][0x630] ;  /* 0x00018c00ff0a7b82 */ /* 0x000eb00000000800 */
[----:B------:R-:W3:Y:S01]  /*0a30*/  LDC.64 R16, c[0x0][0x620] ;  /* 0x00018800ff107b82 */ /* 0x000ee20000000a00 */
[----:B0-----:R-:W-:-:S04]  /*0a40*/  ISETP.NE.U32.AND P1, PT, R14, RZ, PT ;  /* 0x000000ff0e00720c */ /* 0x001fc80003f25070 */
[----:B------:R-:W-:-:S13]  /*0a50*/  ISETP.NE.AND.EX P1, PT, R15, RZ, PT, P1 ;  /* 0x000000ff0f00720c */ /* 0x000fda0003f25310 */
[----:B--23--:R-:W-:Y:S05]  /*0a60*/  @!P1 BRA `(.L_x_9) ;  /* 0x0000000000289947 */ /* 0x00cfea0003800000 */
[----:B------:R-:W0:Y:S02]  /*0a70*/  LDC R9, c[0x0][0x634] ;  /* 0x00018d00ff097b82 */ /* 0x000e240000000800 */
[----:B0-----:R-:W-:-:S05]  /*0a80*/  IADD3 R9, P1, R19, R9, RZ ;  /* 0x0000000913097210 */ /* 0x001fca0007f3e0ff */
[----:B------:R-:W-:-:S04]  /*0a90*/  IMAD.X R13, RZ, RZ, R23, P1 ;  /* 0x000000ffff0d7224 */ /* 0x000fc800008e0617 */
[----:B------:R-:W-:-:S04]  /*0aa0*/  IMAD.WIDE.U32 R4, R13, R14, RZ ;  /* 0x0000000e0d047225 */ /* 0x000fc800078e00ff */
[----:B------:R-:W-:-:S04]  /*0ab0*/  IMAD.WIDE.U32 R6, P1, R9, R15, R4 ;  /* 0x0000000f09067225 */ /* 0x000fc80007820004 */
[----:B------:R-:W-:-:S04]  /*0ac0*/  IMAD.WIDE.U32 R4, R9, R14, RZ ;  /* 0x0000000e09047225 */ /* 0x000fc800078e00ff */
[----:B------:R-:W-:Y:S01]  /*0ad0*/  IMAD.X R9, RZ, RZ, RZ, P1 ;  /* 0x000000ffff097224 */ /* 0x000fe200008e06ff */
[----:B------:R-:W-:Y:S01]  /*0ae0*/  IADD3 RZ, P1, R5, R6, RZ ;  /* 0x0000000605ff7210 */ /* 0x000fe20007f3e0ff */
[----:B------:R-:W-:-:S04]  /*0af0*/  IMAD.MOV.U32 R8, RZ, RZ, R7 ;  /* 0x000000ffff087224 */ /* 0x000fc800078e0007 */
[----:B------:R-:W-:-:S08]  /*0b00*/  IMAD.WIDE.U32.X R4, R13, R15, R8, P1 ;  /* 0x0000000f0d047225 */ /* 0x000fd000008e0408 */
.L_x_9:
[----:B------:R-:W0:Y:S01]  /*0b10*/  LDC.64 R20, c[0x0][0x640] ;  /* 0x00019000ff147b82 */ /* 0x000e220000000a00 */
[-C--:B------:R-:W-:Y:S01]  /*0b20*/  SHF.R.U64 R22, R4, R10.reuse, R5 ;  /* 0x0000000a04167219 */ /* 0x080fe20000001205 */
[----:B------:R-:W-:Y:S01]  /*0b30*/  IMAD.MOV.U32 R4, RZ, RZ, R19 ;  /* 0x000000ffff047224 */ /* 0x000fe200078e0013 */
[----:B------:R-:W-:Y:S01]  /*0b40*/  SHF.R.U32.HI R3, RZ, R10, R5 ;  /* 0x0000000aff037219 */ /* 0x000fe20000011605 */
[----:B------:R-:W-:Y:S01]  /*0b50*/  IMAD.MOV.U32 R5, RZ, RZ, R23 ;  /* 0x000000ffff057224 */ /* 0x000fe200078e0017 */
[----:B------:R-:W-:Y:S01]  /*0b60*/  IADD3 R7, P1, RZ, -R22, RZ ;  /* 0x80000016ff077210 */ /* 0x000fe20007f3e0ff */
[----:B-1----:R-:W-:Y:S02]  /*0b70*/  IMAD R23, R11, R12, R2 ;  /* 0x0000000c0b177224 */ /* 0x002fe400078e0202 */
[----:B------:R-:W1:Y:S01]  /*0b80*/  LDC R8, c[0x0][0x618] ;  /* 0x00018600ff087b82 */ /* 0x000e620000000800 */
[----:B------:R-:W-:Y:S02]  /*0b90*/  IMAD.MOV.U32 R11, RZ, RZ, 0x1 ;  /* 0x00000001ff0b7424 */ /* 0x000fe400078e00ff */
[----:B------:R-:W-:-:S02]  /*0ba0*/  IMAD.X R3, RZ, RZ, ~R3, P1 ;  /* 0x000000ffff037224 */ /* 0x000fc400008e0e03 */
[----:B------:R-:W-:-:S03]  /*0bb0*/  IMAD.WIDE.U32 R4, R7, R16, R4 ;  /* 0x0000001007047225 */ /* 0x000fc600078e0004 */
[----:B------:R-:W2:Y:S01]  /*0bc0*/  LDC R14, c[0x0][0x608] ;  /* 0x00018200ff0e7b82 */ /* 0x000ea20000000800 */
[----:B------:R-:W-:-:S04]  /*0bd0*/  IMAD R6, R3, R16, RZ ;  /* 0x0000001003067224 */ /* 0x000fc800078e02ff */
[----:B------:R-:W-:-:S03]  /*0be0*/  IMAD R3, R7, R17, R6 ;  /* 0x0000001107037224 */ /* 0x000fc600078e0206 */
[----:B------:R-:W3:Y:S01]  /*0bf0*/  LDC R18, c[0x0][0x658] ;  /* 0x00019600ff127b82 */ /* 0x000ee20000000800 */
[----:B------:R-:W-:Y:S01]  /*0c00*/  IMAD.IADD R3, R5, 0x1, R3 ;  /* 0x0000000105037824 */ /* 0x000fe200078e0203 */
[----:B0-----:R-:W-:Y:S01]  /*0c10*/  ISETP.NE.U32.AND P1, PT, R20, RZ, PT ;  /* 0x000000ff1400720c */ /* 0x001fe20003f25070 */
[----:B------:R-:W-:-:S03]  /*0c20*/  IMAD.MOV.U32 R5, RZ, RZ, -0x1 ;  /* 0xffffffffff057424 */ /* 0x000fc600078e00ff */
[----:B------:R-:W-:Y:S02]  /*0c30*/  ISETP.NE.AND.EX P1, PT, R21, RZ, PT, P1 ;  /* 0x000000ff1500720c */ /* 0x000fe40003f25310 */
[----:B------:R-:W0:Y:S01]  /*0c40*/  LDC R13, c[0x0][0x600] ;  /* 0x00018000ff0d7b82 */ /* 0x000e220000000800 */
[-CC-:B-1----:R-:W-:Y:S02]  /*0c50*/  SHF.R.U64 R10, R4, R8.reuse, R3.reuse ;  /* 0x00000008040a7219 */ /* 0x182fe40000001203 */
[----:B------:R-:W-:-:S05]  /*0c60*/  SHF.R.U32.HI R3, RZ, R8, R3 ;  /* 0x00000008ff037219 */ /* 0x000fca0000011603 */
[----:B------:R-:W1:Y:S01]  /*0c70*/  LDC R15, c[0x0][0x648] ;  /* 0x00019200ff0f7b82 */ /* 0x000e620000000800 */
[-CC-:B--2---:R-:W-:Y:S02]  /*0c80*/  SHF.R.U64 R19, R10, R14.reuse, R3.reuse ;  /* 0x0000000e0a137219 */ /* 0x184fe40000001203 */
[----:B------:R-:W-:-:S05]  /*0c90*/  SHF.R.U32.HI R3, RZ, R14, R3 ;  /* 0x0000000eff037219 */ /* 0x000fca0000011603 */
[----:B------:R-:W2:Y:S01]  /*0ca0*/  LDC R17, c[0x0][0x638] ;  /* 0x00018e00ff117b82 */ /* 0x000ea20000000800 */
[-C--:B---3--:R-:W-:Y:S02]  /*0cb0*/  SHF.L.U32 R2, R5, R18.reuse, RZ ;  /* 0x0000001205027219 */ /* 0x088fe400000006ff */
[--C-:B------:R-:W-:Y:S02]  /*0cc0*/  SHF.R.U64 R12, R19, R18, R3.reuse ;  /* 0x00000012130c7219 */ /* 0x100fe40000001203 */
[----:B------:R-:W-:Y:S02]  /*0cd0*/  LOP3.LUT R8, RZ, R2, RZ, 0x33, !PT ;  /* 0x00000002ff087212 */ /* 0x000fe400078e33ff */
[----:B------:R-:W-:Y:S01]  /*0ce0*/  SHF.R.U32.HI R3, RZ, R18, R3 ;  /* 0x00000012ff037219 */ /* 0x000fe20000011603 */
[----:B------:R-:W3:Y:S01]  /*0cf0*/  LDC R16, c[0x0][0x610] ;  /* 0x00018400ff107b82 */ /* 0x000ee20000000800 */
[----:B------:R-:W-:Y:S01]  /*0d00*/  IMAD.MOV.U32 R2, RZ, RZ, R12 ;  /* 0x000000ffff027224 */ /* 0x000fe200078e000c */
[----:B------:R-:W-:Y:S06]  /*0d10*/  @!P1 BRA `(.L_x_10) ;  /* 0x0000000000289947 */ /* 0x000fec0003800000 */
[----:B------:R-:W4:Y:S02]  /*0d20*/  LDC R7, c[0x0][0x64c] ;  /* 0x00019300ff077b82 */ /* 0x000f240000000800 */
[----:B----4-:R-:W-:-:S05]  /*0d30*/  IADD3 R7, P1, R12, R7, RZ ;  /* 0x000000070c077210 */ /* 0x010fca0007f3e0ff */
        /* <DEDUP_REMOVED lines=8> */
.L_x_10:
[----:B-1----:R-:W-:Y:S01]  /*0dc0*/  SHF.R.U64 R4, R2, R15, R3 ;  /* 0x0000000f02047219 */ /* 0x002fe20000001203 */
[----:B0-----:R-:W-:Y:S01]  /*0dd0*/  VIADD R5, R13, 0xffffffff ;  /* 0xffffffff0d057836 */ /* 0x001fe20000000000 */
[----:B------:R-:W-:Y:S02]  /*0de0*/  SHF.L.U32 R2, R11, R18, RZ ;  /* 0x000000120b027219 */ /* 0x000fe400000006ff */
[----:B------:R-:W-:Y:S01]  /*0df0*/  LOP3.LUT R3, R19, R8, RZ, 0xc0, !PT ;  /* 0x0000000813037212 */ /* 0x000fe200078ec0ff */
[----:B------:R-:W-:Y:S01]  /*0e00*/  IMAD.MOV R6, RZ, RZ, -R4 ;  /* 0x000000ffff067224 */ /* 0x000fe200078e0a04 */
[----:B------:R-:W-:Y:S02]  /*0e10*/  SEL R0, R0, R23, !P4 ;  /* 0x0000001700007207 */ /* 0x000fe40006000000 */
[----:B------:R-:W-:Y:S01]  /*0e20*/  LOP3.LUT R5, R10, R5, RZ, 0xc0, !PT ;  /* 0x000000050a057212 */ /* 0x000fe200078ec0ff */
[----:B------:R-:W-:Y:S01]  /*0e30*/  IMAD R3, R2, R4, R3 ;  /* 0x0000000402037224 */ /* 0x000fe200078e0203 */
[----:B------:R-:W-:Y:S01]  /*0e40*/  R2UR UR12, R22 ;  /* 0x00000000160c72ca */ /* 0x000fe200000e0000 */
[----:B--2---:R-:W-:-:S02]  /*0e50*/  IMAD R2, R6, R17, R12 ;  /* 0x0000001106027224 */ /* 0x004fc400078e020c */
[----:B---3--:R-:W-:Y:S02]  /*0e60*/  IMAD R0, R3, R16, R0 ;  /* 0x0000001003007224 */ /* 0x008fe400078e0200 */
[----:B------:R-:W-:Y:S02]  /*0e70*/  IMAD R3, R2, R13, R5 ;  /* 0x0000000d02037224 */ /* 0x000fe400078e0205 */
[----:B------:R-:W-:-:S03]  /*0e80*/  IMAD.MOV.U32 R4, RZ, RZ, 0x1 ;  /* 0x00000001ff047424 */ /* 0x000fc600078e00ff */
[----:B------:R-:W-:Y:S02]  /*0e90*/  SEL R2, R3, R0, !P4 ;  /* 0x0000000003027207 */ /* 0x000fe40006000000 */
[----:B------:R-:W-:-:S03]  /*0ea0*/  SEL R0, R0, R3, !P4 ;  /* 0x0000000300007207 */ /* 0x000fc60006000000 */
[----:B------:R0:W-:Y:S04]  /*0eb0*/  STL [R1+0x7c], R2 ;  /* 0x00007c0201007387 */ /* 0x0001e80000100800 */
[----:B------:R0:W-:Y:S02]  /*0ec0*/  STL [R1+0x80], R0 ;  /* 0x0000800001007387 */ /* 0x0001e40000100800 */
.L_x_8:
[----:B------:R-:W-:-:S08]  /*0ed0*/  NOP ;  /* 0x0000000000007918 */ /* 0x000fd00000000000 */
[----:B------:R-:W2:Y:S02]  /*0ee0*/  USETMAXREG.TRY_ALLOC.CTAPOOL UP0, 0xe8 ;  /* 0x000000e8000079c8 */ /* 0x000ea40008000600 */
[----:B--2---:R-:W-:-:S13]  /*0ef0*/  PLOP3.LUT P1, PT, PT, PT, UP0, 0x80, 0x0 ;  /* 0x000000000000781c */ /* 0x004fda0003f2f008 */
[----:B------:R-:W-:Y:S05]  /*0f00*/  @!P1 BRA `(.L_x_8) ;  /* 0xfffffffc00f09947 */ /* 0x000fea000383ffff */
[----:B------:R-:W-:Y:S01]  /*0f10*/  ULDC.64 UR4, c[0x0][0x598] ;  /* 0x0001660000047ab9 */ /* 0x000fe20000000a00 */
[----:B------:R-:W-:Y:S01]  /*0f20*/  ULDC.64 UR14, c[0x0][0x208] ;  /* 0x00008200000e7ab9 */ /* 0x000fe20000000a00 */
[----:B------:R-:W-:-:S04]  /*0f30*/  ISETP.NE.U32.AND P1, PT, RZ, UR4, PT ;  /* 0x00000004ff007c0c */ /* 0x000fc8000bf25070 */
[----:B------:R-:W-:-:S13]  /*0f40*/  ISETP.NE.AND.EX P1, PT, RZ, UR5, PT, P1 ;  /* 0x00000005ff007c0c */ /* 0x000fda000bf25310 */
[----:B------:R-:W-:Y:S05]  /*0f50*/  @!P1 BRA `(.L_x_11) ;  /* 0x0000000000209947 */ /* 0x000fea0003800000 */
[----:B0-----:R-:W0:Y:S02]  /*0f60*/  LDC.64 R2, c[0x0][0x598] ;  /* 0x00016600ff027b82 */ /* 0x001e240000000a00 */
[----:B0-----:R-:W2:Y:S02]  /*0f70*/  LDG.E.64 R2, desc[UR14][R2.64] ;  /* 0x0000000e02027981 */ /* 0x001ea4000c1e1b00 */
[----:B--2---:R-:W-:-:S04]  /*0f80*/  ISETP.NE.U32.AND P1, PT, R2, RZ, PT ;  /* 0x000000ff0200720c */ /* 0x004fc80003f25070 */
[----:B------:R-:W-:-:S13]  /*0f90*/  ISETP.NE.AND.EX P1, PT, R3, RZ, PT, P1 ;  /* 0x000000ff0300720c */ /* 0x000fda0003f25310 */
[----:B------:R-:W-:Y:S05]  /*0fa0*/  @!P1 BRA `(.L_x_11) ;  /* 0x00000000000c9947 */ /* 0x000fea0003800000 */
[----:B------:R-:W2:Y:S02]  /*0fb0*/  LD.E R2, desc[UR14][R2.64] ;  /* 0x0000000e02027980 */ /* 0x000ea4000c101900 */
[----:B--2---:R-:W-:Y:S01]  /*0fc0*/  R2UR UR20, R2 ;  /* 0x00000000021472ca */ /* 0x004fe200000e0000 */
[----:B------:R-:W-:-:S14]  /*0fd0*/  BRA `(.L_x_12) ;  /* 0x0000000000247947 */ /* 0x000fdc0003800000 */
.L_x_11:
[----:B------:R-:W-:Y:S02]  /*0fe0*/  ULDC.64 UR4, c[0x0][0x588] ;  /* 0x0001620000047ab9 */ /* 0x000fe40000000a00 */
[----:B------:R-:W-:-:S04]  /*0ff0*/  ISETP.NE.U32.AND P1, PT, RZ, UR4, PT ;  /* 0x00000004ff007c0c */ /* 0x000fc8000bf25070 */
[----:B------:R-:W-:-:S13]  /*1000*/  ISETP.NE.AND.EX P1, PT, RZ, UR5, PT, P1 ;  /* 0x00000005ff007c0c */ /* 0x000fda000bf25310 */
[----:B------:R-:W-:Y:S05]  /*1010*/  @!P1 BRA `(.L_x_13) ;  /* 0x0000000000109947 */ /* 0x000fea0003800000 */
[----:B0-----:R-:W0:Y:S02]  /*1020*/  LDC.64 R2, c[0x0][0x588] ;  /* 0x00016200ff027b82 */ /* 0x001e240000000a00 */
[----:B0-----:R-:W2:Y:S02]  /*1030*/  LDG.E R2, desc[UR14][R2.64] ;  /* 0x0000000e02027981 */ /* 0x001ea4000c1e1900 */
[----:B--2---:R-:W-:Y:S01]  /*1040*/  R2UR UR20, R2 ;  /* 0x00000000021472ca */ /* 0x004fe200000e0000 */
[----:B------:R-:W-:-:S14]  /*1050*/  BRA `(.L_x_12) ;  /* 0x0000000000047947 */ /* 0x000fdc0003800000 */
.L_x_13:
[----:B------:R-:W-:-:S05]  /*1060*/  ULDC UR20, c[0x0][0x580] ;  /* 0x0001600000147ab9 */ /* 0x000fca0000000800 */
.L_x_12:
[----:B------:R-:W-:Y:S02]  /*1070*/  ULDC.64 UR4, c[0x0][0x5a0] ;  /* 0x0001680000047ab9 */ /* 0x000fe40000000a00 */
        /* <DEDUP_REMOVED lines=11> */
.L_x_14:
        /* <DEDUP_REMOVED lines=8> */
.L_x_16:
[----:B------:R-:W-:-:S05]  /*11b0*/  ULDC UR21, c[0x0][0x584] ;  /* 0x0001610000157ab9 */ /* 0x000fca0000000800 */
.L_x_15:
[----:B------:R-:W-:-:S13]  /*11c0*/  LOP3.LUT P1, RZ, R4, 0xff, RZ, 0xc0, !PT ;  /* 0x000000ff04ff7812 */ /* 0x000fda000782c0ff */
[----:B------:R-:W-:Y:S05]  /*11d0*/  @!P1 EXIT ;  /* 0x000000000000994d */ /* 0x000fea0003800000 */
[----:B------:R-:W-:Y:S01]  /*11e0*/  ULDC UR4, c[0x0][0x28c] ;  /* 0x0000a30000047ab9 */ /* 0x000fe20000000800 */
[----:B------:R-:W-:Y:S02]  /*11f0*/  ULOP3.LUT UR22, UR13, 0x1, URZ, 0xfc, !UPT ;  /* 0x000000010d167892 */ /* 0x000fe4000f8efc3f */
[----:B------:R-:W-:-:S04]  /*1200*/  UIADD3 UR4, UR4, 0x7f, URZ ;  /* 0x0000007f04047890 */ /* 0x000fc8000fffe03f */
[----:B------:R-:W-:-:S04]  /*1210*/  USHF.R.S32.HI UR5, URZ, 0x1f, UR4 ;  /* 0x0000001f3f057899 */ /* 0x000fc80008011404 */
[----:B------:R-:W-:-:S03]  /*1220*/  ULEA.HI UR5, UR5, UR4, URZ, 0x7 ;  /* 0x0000000405057291 */ /* 0x000fc6000f8f383f */
[----:B------:R-:W-:Y:S01]  /*1230*/  UMOV UR4, URZ ;  /* 0x0000003f00047c82 */ /* 0x000fe20008000000 */
[----:B------:R-:W-:-:S03]  /*1240*/  USHF.R.S32.HI UR9, URZ, 0x7, UR5 ;  /* 0x000000073f097899 */ /* 0x000fc60008011405 */
[----:B------:R-:W-:-:S09]  /*1250*/  UMOV UR5, URZ ;  /* 0x0000003f00057c82 */ /* 0x000fd20008000000 */
.L_x_297:
[----:B0-----:R-:W0:Y:S01]  /*1260*/  S2R R0, SR_TID.X ;  /* 0x0000000000007919 */ /* 0x001e220000002100 */
[----:B------:R-:W2:Y:S01]  /*1270*/  S2UR UR18, SR_CgaCtaId ;  /* 0x00000000001279c3 */ /* 0x000ea20000008800 */
[----:B------:R-:W-:Y:S01]  /*1280*/  UMOV UR17, 0x400 ;  /* 0x0000040000117882 */ /* 0x000fe20000000000 */
[----:B------:R-:W-:Y:S01]  /*1290*/  UMOV UR6, URZ ;  /* 0x0000003f00067c82 */ /* 0x000fe20008000000 */
[----:B------:R-:W-:Y:S01]  /*12a0*/  STL [R1+0x6c], RZ ;  /* 0x00006cff01007387 */ /* 0x000fe20000100800 */
[----:B------:R-:W-:Y:S01]  /*12b0*/  UMOV UR7, URZ ;  /* 0x0000003f00077c82 */ /* 0x000fe20008000000 */
[----:B------:R-:W-:Y:S01]  /*12c0*/  UMOV UR8, URZ ;  /* 0x0000003f00087c82 */ /* 0x000fe20008000000 */
[----:B------:R-:W-:Y:S01]  /*12d0*/  UMOV UR23, UR5 ;  /* 0x0000000500177c82 */ /* 0x000fe20008000000 */
[----:B------:R-:W-:Y:S01]  /*12e0*/  STL [R1+0x68], RZ ;  /* 0x000068ff01007387 */ /* 0x000fe20000100800 */
[----:B-1-3--:R-:W3:Y:S01]  /*12f0*/  LDC R2, c[0x0][0x28c] ;  /* 0x0000a300ff027b82 */ /* 0x00aee20000000800 */
[----:B------:R-:W-:Y:S01]  /*1300*/  UMOV UR24, UR4 ;  /* 0x0000000400187c82 */ /* 0x000fe20008000000 */
[----:B------:R-:W-:Y:S01]  /*1310*/  CS2R R4, SRZ ;  /* 0x0000000000047805 */ /* 0x000fe2000001ff00 */
[----:B------:R-:W-:Y:S01]  /*1320*/  STL [R1+0x64], RZ ;  /* 0x000064ff01007387 */ /* 0x000fe20000100800 */
[----:B------:R-:W-:-:S02]  /*1330*/  CS2R R6, SRZ ;  /* 0x0000000000067805 */ /* 0x000fc4000001ff00 */
[----:B------:R-:W-:Y:S02]  /*1340*/  CS2R R8, SRZ ;  /* 0x0000000000087805 */ /* 0x000fe4000001ff00 */
[----:B------:R-:W-:Y:S01]  /*1350*/  CS2R R10, SRZ ;  /* 0x00000000000a7805 */ /* 0x000fe2000001ff00 */
[----:B------:R-:W-:Y:S01]  /*1360*/  STL [R1+0x60], RZ ;  /* 0x000060ff01007387 */ /* 0x000fe20000100800 */
[----:B------:R-:W-:Y:S02]  /*1370*/  CS2R R12, SRZ ;  /* 0x00000000000c7805 */ /* 0x000fe4000001ff00 */
[----:B------:R-:W-:Y:S02]  /*1380*/  CS2R R14, SRZ ;  /* 0x00000000000e7805 */ /* 0x000fe4000001ff00 */
[----:B------:R-:W-:Y:S01]  /*1390*/  CS2R R16, SRZ ;  /* 0x0000000000107805 */ /* 0x000fe2000001ff00 */
[----:B------:R-:W-:Y:S01]  /*13a0*/  STL [R1+0x5c], RZ ;  /* 0x00005cff01007387 */ /* 0x000fe20000100800 */
[----:B-1----:R-:W-:-:S02]  /*13b0*/  CS2R R18, SRZ ;  /* 0x0000000000127805 */ /* 0x002fc4000001ff00 */
[----:B------:R-:W-:Y:S02]  /*13c0*/  CS2R R20, SRZ ;  /* 0x0000000000147805 */ /* 0x000fe4000001ff00 */
[----:B------:R-:W-:Y:S01]  /*13d0*/  CS2R R22, SRZ ;  /* 0x0000000000167805 */ /* 0x000fe2000001ff00 */
[----:B------:R-:W-:Y:S01]  /*13e0*/  STL [R1+0x58], RZ ;  /* 0x000058ff01007387 */ /* 0x000fe20000100800 */
[----:B------:R-:W-:Y:S02]  /*13f0*/  CS2R R152, SRZ ;  /* 0x0000000000987805 */ /* 0x000fe4000001ff00 */
[----:B------:R-:W-:Y:S02]  /*1400*/  CS2R R154, SRZ ;  /* 0x00000000009a7805 */ /* 0x000fe4000001ff00 */
[----:B------:R-:W-:Y:S01]  /*1410*/  CS2R R156, SRZ ;  /* 0x00000000009c7805 */ /* 0x000fe2000001ff00 */
[----:B------:R-:W-:Y:S01]  /*1420*/  STL [R1+0x54], RZ ;  /* 0x000054ff01007387 */ /* 0x000fe20000100800 */
[----:B------:R-:W-:-:S02]  /*1430*/  CS2R R158, SRZ ;  /* 0x00000000009e7805 */ /* 0x000fc4000001ff00 */
[----:B------:R-:W-:Y:S02]  /*1440*/  CS2R R160, SRZ ;  /* 0x0000000000a07805 */ /* 0x000fe4000001ff00 */
[----:B------:R-:W-:Y:S02]  /*1450*/  CS2R R162, SRZ ;  /* 0x0000000000a27805 */ /* 0x000fe4000001ff00 */
[----:B0-----:R-:W-:Y:S01]  /*1460*/  LOP3.LUT R0, R0, 0x80, RZ, 0xc0, !PT ;  /* 0x0000008000007812 */ /* 0x001fe200078ec0ff */
[----:B------:R-:W-:Y:S01]  /*1470*/  STL [R1+0x50], RZ ;  /* 0x000050ff01007387 */ /* 0x000fe20000100800 */
[----:B---3--:R-:W-:Y:S02]  /*1480*/  ISETP.GE.AND P1, PT, R2, 0x1, PT ;  /* 0x000000010200780c */ /* 0x008fe40003f26270 */
[----:B------:R-:W-:Y:S02]  /*1490*/  CS2R R2, SRZ ;  /* 0x0000000000027805 */ /* 0x000fe4000001ff00 */
[----:B------:R-:W-:Y:S01]  /*14a0*/  SHF.R.U32.HI R0, RZ, 0x7, R0 ;  /* 0x00000007ff007819 */ /* 0x000fe20000011600 */
        /* <DEDUP_REMOVED lines=8> */
[----:B------:R-:W0:Y:S01]  /*1530*/  SHFL.IDX PT, R0, R0, RZ, 0x1f ;  /* 0x00001fff00007589 */ /* 0x000e2200000e0000 */
[----:B------:R-:W-:-:S02]  /*1540*/  CS2R R176, SRZ ;  /* 0x0000000000b07805 */ /* 0x000fc4000001ff00 */
[----:B------:R-:W-:Y:S02]  /*1550*/  CS2R R178, SRZ ;  /* 0x0000000000b27805 */ /* 0x000fe4000001ff00 */
[----:B------:R-:W-:Y:S01]  /*1560*/  CS2R R180, SRZ ;  /* 0x0000000000b47805 */ /* 0x000fe2000001ff00 */
[----:B------:R1:W-:Y:S01]  /*1570*/  STL [R1+0x44], RZ ;  /* 0x000044ff01007387 */ /* 0x0003e20000100800 */
[----:B------:R-:W-:Y:S02]  /*1580*/  CS2R R182, SRZ ;  /* 0x0000000000b67805 */ /* 0x000fe4000001ff00 */
[----:B------:R-:W-:Y:S02]  /*1590*/  CS2R R184, SRZ ;  /* 0x0000000000b87805 */ /* 0x000fe4000001ff00 */
[----:B------:R-:W-:Y:S01]  /*15a0*/  CS2R R186, SRZ ;  /* 0x0000000000ba7805 */ /* 0x000fe2000001ff00 */
[----:B------:R1:W-:Y:S01]  /*15b0*/  STL [R1+0x40], RZ ;  /* 0x000040ff01007387 */ /* 0x0003e20000100800 */
        /* <DEDUP_REMOVED lines=14> */
[----:B------:R-:W-:Y:S02]  /*16a0*/  CS2R R210, SRZ ;  /* 0x0000000000d27805 */ /* 0x000fe4000001ff00 */
[----:B0-----:R-:W-:Y:S01]  /*16b0*/  R2UR UR10, R0 ;  /* 0x00000000000a72ca */ /* 0x001fe200000e0000 */
[----:B------:R1:W-:Y:S01]  /*16c0*/  STL [R1+0x30], RZ ;  /* 0x000030ff01007387 */ /* 0x0003e20000100800 */
[----:B------:R-:W-:Y:S01]  /*16d0*/  IMAD.MOV.U32 R0, RZ, RZ, RZ ;  /* 0x000000ffff007224 */ /* 0x000fe200078e00ff */
[----:B------:R-:W-:-:S02]  /*16e0*/  CS2R R212, SRZ ;  /* 0x0000000000d47805 */ /* 0x000fc4000001ff00 */
[----:B------:R-:W-:Y:S01]  /*16f0*/  CS2R R214, SRZ ;  /* 0x0000000000d67805 */ /* 0x000fe2000001ff00 */
[----:B------:R1:W-:Y:S01]  /*1700*/  STL [R1+0x2c], RZ ;  /* 0x00002cff01007387 */ /* 0x0003e20000100800 */
[----:B------:R-:W-:Y:S02]  /*1710*/  CS2R R216, SRZ ;  /* 0x0000000000d87805 */ /* 0x000fe4000001ff00 */
[----:B------:R-:W-:Y:S02]  /*1720*/  CS2R R218, SRZ ;  /* 0x0000000000da7805 */ /* 0x000fe4000001ff00 */
[----:B------:R-:W-:Y:S01]  /*1730*/  CS2R R220, SRZ ;  /* 0x0000000000dc7805 */ /* 0x000fe2000001ff00 */
[----:B------:R1:W-:Y:S01]  /*1740*/  STL [R1+0x28], RZ ;  /* 0x000028ff01007387 */ /* 0x0003e20000100800 */
[----:B------:R-:W-:Y:S02]  /*1750*/  CS2R R222, SRZ ;  /* 0x0000000000de7805 */ /* 0x000fe4000001ff00 */
[----:B------:R-:W-:-:S02]  /*1760*/  CS2R R224, SRZ ;  /* 0x0000000000e07805 */ /* 0x000fc4000001ff00 */
[----:B------:R-:W-:Y:S01]  /*1770*/  CS2R R226, SRZ ;  /* 0x0000000000e27805 */ /* 0x000fe2000001ff00 */
[----:B------:R1:W-:Y:S01]  /*1780*/  STL [R1+0x24], RZ ;  /* 0x000024ff01007387 */ /* 0x0003e20000100800 */
[----:B------:R-:W-:Y:S01]  /*1790*/  ULEA.HI UR11, UR10, UR10, URZ, 0x1 ;  /* 0x0000000a0a0b7291 */ /* 0x000fe2000f8f083f */
[----:B------:R-:W-:Y:S01]  /*17a0*/  IMAD.MOV.U32 R228, RZ, RZ, RZ ;  /* 0x000000ffffe47224 */ /* 0x000fe200078e00ff */
[----:B------:R-:W-:Y:S01]  /*17b0*/  CS2R R88, SRZ ;  /* 0x0000000000587805 */ /* 0x000fe2000001ff00 */
[----:B------:R1:W-:Y:S01]  /*17c0*/  STL [R1+0x20], RZ ;  /* 0x000020ff01007387 */ /* 0x0003e20000100800 */
[----:B------:R-:W-:Y:S01]  /*17d0*/  ULOP3.LUT UR16, UR11, 0x7fffe, URZ, 0xc0, !UPT ;  /* 0x0007fffe0b107892 */ /* 0x000fe2000f8ec03f */
[----:B------:R-:W-:Y:S01]  /*17e0*/  CS2R R90, SRZ ;  /* 0x00000000005a7805 */ /* 0x000fe2000001ff00 */
[----:B--2---:R-:W-:Y:S01]  /*17f0*/  ULEA UR11, UR18, UR17, 0x18 ;  /* 0x00000011120b7291 */ /* 0x004fe2000f8ec03f */
[----:B------:R1:W-:Y:S01]  /*1800*/  STL [R1+0x1c], RZ ;  /* 0x00001cff01007387 */ /* 0x0003e20000100800 */
[----:B------:R-:W-:Y:S01]  /*1810*/  UIADD3 UR16, UR10, -UR16, URZ ;  /* 0x800000100a107290 */ /* 0x000fe2000fffe03f */
[----:B------:R-:W-:-:S02]  /*1820*/  CS2R R92, SRZ ;  /* 0x00000000005c7805 */ /* 0x000fc4000001ff00 */
[----:B------:R-:W-:Y:S01]  /*1830*/  CS2R R94, SRZ ;  /* 0x00000000005e7805 */ /* 0x000fe2000001ff00 */
[----:B------:R1:W-:Y:S01]  /*1840*/  STL [R1+0x18], RZ ;  /* 0x000018ff01007387 */ /* 0x0003e20000100800 */
[----:B------:R-:W-:Y:S01]  /*1850*/  ULEA UR16, UR16, UR11, 0xd ;  /* 0x0000000b10107291 */ /* 0x000fe2000f8e683f */
[----:B------:R-:W-:Y:S02]  /*1860*/  CS2R R96, SRZ ;  /* 0x0000000000607805 */ /* 0x000fe4000001ff00 */
[----:B------:R-:W-:Y:S01]  /*1870*/  CS2R R98, SRZ ;  /* 0x0000000000627805 */ /* 0x000fe2000001ff00 */
[----:B------:R1:W-:Y:S01]  /*1880*/  STL [R1+0x14], RZ ;  /* 0x000014ff01007387 */ /* 0x0003e20000100800 */
[----:B------:R-:W-:Y:S01]  /*1890*/  UIADD3 UR16, UR16, 0x100, URZ ;  /* 0x0000010010107890 */ /* 0x000fe2000fffe03f */
[----:B------:R-:W-:Y:S02]  /*18a0*/  CS2R R100, SRZ ;  /* 0x0000000000647805 */ /* 0x000fe4000001ff00 */
[----:B------:R-:W-:Y:S01]  /*18b0*/  CS2R R102, SRZ ;  /* 0x0000000000667805 */ /* 0x000fe2000001ff00 */
[----:B------:R1:W-:Y:S01]  /*18c0*/  STL [R1+0x10], RZ ;  /* 0x000010ff01007387 */ /* 0x0003e20000100800 */
[----:B------:R-:W-:Y:S01]  /*18d0*/  USHF.R.U32.HI UR10, URZ, 0x4, UR16 ;  /* 0x000000043f0a7899 */ /* 0x000fe20008011610 */
[----:B------:R-:W-:-:S02]  /*18e0*/  CS2R R104, SRZ ;  /* 0x0000000000687805 */ /* 0x000fc4000001ff00 */
[----:B------:R-:W-:Y:S01]  /*18f0*/  CS2R R106, SRZ ;  /* 0x00000000006a7805 */ /* 0x000fe2000001ff00 */
[----:B------:R1:W-:Y:S01]  /*1900*/  STL [R1+0xc], RZ ;  /* 0x00000cff01007387 */ /* 0x0003e20000100800 */
[----:B------:R-:W-:Y:S01]  /*1910*/  ULOP3.LUT UR10, UR10, 0x3fff, URZ, 0xc0, !UPT ;  /* 0x00003fff0a0a7892 */ /* 0x000fe2000f8ec03f */
        /* <DEDUP_REMOVED lines=10> */
[----:B------:R1:W-:Y:S01]  /*19c0*/  STL [R1], RZ ;  /* 0x000000ff01007387 */ /* 0x0003e20000100800 */
[----:B------:R-:W-:Y:S02]  /*19d0*/  CS2R R124, SRZ ;  /* 0x00000000007c7805 */ /* 0x000fe4000001ff00 */
[----:B------:R-:W-:Y:S02]  /*19e0*/  CS2R R126, SRZ ;  /* 0x00000000007e7805 */ /* 0x000fe4000001ff00 */
[----:B------:R-:W-:Y:S02]  /*19f0*/  CS2R R128, SRZ ;  /* 0x0000000000807805 */ /* 0x000fe4000001ff00 */
[----:B------:R-:W-:-:S02]  /*1a00*/  CS2R R130, SRZ ;  /* 0x0000000000827805 */ /* 0x000fc4000001ff00 */
[----:B------:R-:W-:Y:S02]  /*1a10*/  CS2R R132, SRZ ;  /* 0x0000000000847805 */ /* 0x000fe4000001ff00 */
[----:B------:R-:W-:Y:S02]  /*1a20*/  CS2R R134, SRZ ;  /* 0x0000000000867805 */ /* 0x000fe4000001ff00 */
        /* <DEDUP_REMOVED lines=9> */
[----:B----4-:R-:W-:-:S02]  /*1ac0*/  CS2R R26, SRZ ;  /* 0x00000000001a7805 */ /* 0x010fc4000001ff00 */
        /* <DEDUP_REMOVED lines=29> */
[----:B------:R-:W-:Y:S01]  /*1ca0*/  CS2R R86, SRZ ;  /* 0x0000000000567805 */ /* 0x000fe2000001ff00 */
[----:B-1----:R-:W-:Y:S06]  /*1cb0*/  @!P1 BRA `(.L_x_17) ;  /* 0x0000001000c09947 */ /* 0x002fec0003800000 */
[----:B------:R-:W-:-:S06]  /*1cc0*/  UISETP.NE.AND UP0, UPT, UR22, 0x3, UPT ;  /* 0x000000031600788c */ /* 0x000fcc000bf05270 */
[----:B------:R-:W-:-:S13]  /*1cd0*/  PLOP3.LUT P2, PT, PT, PT, UP0, 0x80, 0x0 ;  /* 0x000000000000781c */ /* 0x000fda0003f4f008 */
[----:B------:R-:W-:Y:S05]  /*1ce0*/  @!P2 BRA `(.L_x_18) ;  /* 0x000000000004a947 */ /* 0x000fea0003800000 */
[----:B------:R-:W-:Y:S01]  /*1cf0*/  BPT.TRAP 0x1 ;  /* 0x000000040000795c */ /* 0x000fe20000300000 */
.L_x_18:
[----:B------:R-:W-:Y:S01]  /*1d00*/  ULEA UR6, UR5, UR11, 0x3 ;  /* 0x0000000b05067291 */ /* 0x000fe2000f8e183f */
[----:B------:R-:W-:-:S05]  /*1d10*/  IMAD.U32 R0, RZ, RZ, UR4 ;  /* 0x00000004ff007e24 */ /* 0x000fca000f8e00ff */
[----:B------:R-:W-:-:S04]  /*1d20*/  SHF.L.U32 R0, R0, 0x1f, RZ ;  /* 0x0000001f00007819 */ /* 0x000fc800000006ff */
[----:B------:R0:W1:Y:S01]  /*1d30*/  SYNCS.PHASECHK.TRANS64.TRYWAIT P1, [UR6], R0 ;  /* 0x00000000ff0075a7 */ /* 0x0000620008020146 */
[----:B------:R-:W-:Y:S05]  /*1d40*/  @!P2 BRA `(.L_x_19) ;  /* 0x000000000004a947 */ /* 0x000fea0003800000 */
[----:B------:R-:W-:Y:S01]  /*1d50*/  BPT.TRAP 0x1 ;  /* 0x000000040000795c */ /* 0x000fe20000300000 */
.L_x_19:
[----:B-1----:R-:W-:Y:S05]  /*1d60*/  @P1 BRA `(.L_x_20) ;  /* 0x0000000000081947 */ /* 0x002fea0003800000 */
[----:B------:R-:W1:Y:S02]  /*1d70*/  SYNCS.PHASECHK.TRANS64.TRYWAIT P1, [UR6], R0 ;  /* 0x00000000ff0075a7 */ /* 0x000e640008020146 */
[----:B-1----:R-:W-:Y:S05]  /*1d80*/  @!P1 BRA `(.L_x_21) ;  /* 0x000000e400f49947 */ /* 0x002fea0003800000 */
.L_x_20:
[----:B------:R-:W-:Y:S01]  /*1d90*/  UIADD3 UR6, UR11, 0x20100, URZ ;  /* 0x000201000b067890 */ /* 0x000fe2000fffe03f */
[----:B------:R-:W-:Y:S01]  /*1da0*/  WARPGROUP.ARRIVE ;  /* 0x00000000000079c5 */ /* 0x000fe20000000000 */
[----:B------:R-:W-:Y:S01]  /*1db0*/  ULOP3.LUT UR7, UR10, 0x10000, URZ, 0xfc, !UPT ;  /* 0x000100000a077892 */ /* 0x000fe2000f8efc3f */
[----:B------:R2:W-:Y:S01]  /*1dc0*/  STL [R1+0x6c], RZ ;  /* 0x00006cff01007387 */ /* 0x0005e20000100800 */
[----:B------:R-:W-:Y:S01]  /*1dd0*/  USHF.R.U32.HI UR6, URZ, 0x4, UR6 ;  /* 0x000000043f067899 */ /* 0x000fe20008011606 */
[----:B01----:R-:W-:Y:S01]  /*1de0*/  IMAD.MOV.U32 R0, RZ, RZ, RZ ;  /* 0x000000ffff007224 */ /* 0x003fe200078e00ff */
[----:B------:R-:W-:Y:S01]  /*1df0*/  ULEA UR7, UR5, UR7, 0xb ;  /* 0x0000000705077291 */ /* 0x000fe2000f8e583f */
[----:B------:R2:W-:Y:S01]  /*1e00*/  STL [R1+0x68], RZ ;  /* 0x000068ff01007387 */ /* 0x0005e20000100800 */
[----:B------:R-:W-:Y:S01]  /*1e10*/  ULOP3.LUT UR6, UR6, 0x3fff, URZ, 0xc0, !UPT ;  /* 0x00003fff06067892 */ /* 0x000fe2000f8ec03f */
[----:B------:R-:W-:Y:S01]  /*1e20*/  CS2R R2, SRZ ;  /* 0x0000000000027805 */ /* 0x000fe2000001ff00 */
[----:B------:R-:W-:Y:S01]  /*1e30*/  UMOV UR17, 0x40000040 ;  /* 0x4000004000117882 */ /* 0x000fe20000000000 */
[----:B------:R-:W-:Y:S01]  /*1e40*/  UMOV UR19, 0x40000040 ;  /* 0x4000004000137882 */ /* 0x000fe20000000000 */
[----:B------:R-:W-:Y:S01]  /*1e50*/  ULOP3.LUT UR6, UR6, 0x10000, URZ, 0xfc, !UPT ;  /* 0x0001000006067892 */ /* 0x000fe2000f8efc3f */
[----:B------:R2:W-:Y:S01]  /*1e60*/  STL [R1+0x64], RZ ;  /* 0x000064ff01007387 */ /* 0x0005e20000100800 */
[----:B------:R-:W-:Y:S01]  /*1e70*/  UMOV UR16, UR7 ;  /* 0x0000000700107c82 */ /* 0x000fe20008000000 */
[----:B------:R-:W-:Y:S01]  /*1e80*/  CS2R R4, SRZ ;  /* 0x0000000000047805 */ /* 0x000fe2000001ff00 */
[----:B------:R-:W-:Y:S01]  /*1e90*/  ULEA UR8, UR5, UR6, 0xa ;  /* 0x0000000605087291 */ /* 0x000fe2000f8e503f */
[----:B------:R2:W-:Y:S01]  /*1ea0*/  STL [R1+0x60], RZ ;  /* 0x000060ff01007387 */ /* 0x0005e20000100800 */
[----:B------:R-:W-:Y:S01]  /*1eb0*/  CS2R R6, SRZ ;  /* 0x0000000000067805 */ /* 0x000fe2000001ff00 */
[----:B------:R-:W-:Y:S01]  /*1ec0*/  UMOV UR6, 0x4 ;  /* 0x0000000400067882 */ /* 0x000fe20000000000 */
[----:B------:R-:W-:Y:S01]  /*1ed0*/  CS2R R8, SRZ ;  /* 0x0000000000087805 */ /* 0x000fe2000001ff00 */
[----:B------:R2:W-:Y:S01]  /*1ee0*/  STL [R1+0x5c], RZ ;  /* 0x00005cff01007387 */ /* 0x0005e20000100800 */
[----:B------:R-:W-:Y:S01]  /*1ef0*/  CS2R R10, SRZ ;  /* 0x00000000000a7805 */ /* 0x000fe2000001ff00 */
[----:B------:R-:W-:Y:S01]  /*1f00*/  UMOV UR18, UR8 ;  /* 0x0000000800127c82 */ /* 0x000fe20008000000 */
[----:B------:R-:W-:Y:S01]  /*1f10*/  CS2R R12, SRZ ;  /* 0x00000000000c7805 */ /* 0x000fe2000001ff00 */
[----:B------:R-:W-:Y:S01]  /*1f20*/  QGMMA.64x128x32.F32.E5M2.E5M2 R88, gdesc[UR16], RZ, !UPT ;  /* 0x01e00000105879f3 */ /* 0x000fe2000c7038ff */
[----:B------:R-:W-:Y:S01]  /*1f30*/  UIADD3 UR16, UR7, 0x400, URZ ;  /* 0x0000040007107890 */ /* 0x000fe2000fffe03f */
[----:B------:R2:W-:Y:S01]  /*1f40*/  STL [R1+0x58], RZ ;  /* 0x000058ff01007387 */ /* 0x0005e20000100800 */
[----:B------:R-:W-:Y:S01]  /*1f50*/  UMOV UR17, 0x40000040 ;  /* 0x4000004000117882 */ /* 0x000fe20000000000 */
[----:B------:R-:W-:-:S02]  /*1f60*/  CS2R R14, SRZ ;  /* 0x00000000000e7805 */ /* 0x000fc4000001ff00 */
[----:B------:R-:W-:Y:S01]  /*1f70*/  CS2R R16, SRZ ;  /* 0x0000000000107805 */ /* 0x000fe2000001ff00 */
[----:B------:R2:W-:Y:S01]  /*1f80*/  STL [R1+0x54], RZ ;  /* 0x000054ff01007387 */ /* 0x0005e20000100800 */
[----:B------:R-:W-:Y:S02]  /*1f90*/  CS2R R18, SRZ ;  /* 0x0000000000127805 */ /* 0x000fe4000001ff00 */
[----:B------:R-:W-:Y:S02]  /*1fa0*/  CS2R R20, SRZ ;  /* 0x0000000000147805 */ /* 0x000fe4000001ff00 */
[----:B------:R-:W-:Y:S01]  /*1fb0*/  CS2R R22, SRZ ;  /* 0x0000000000167805 */ /* 0x000fe2000001ff00 */
[----:B------:R2:W-:Y:S01]  /*1fc0*/  STL [R1+0x50], RZ ;  /* 0x000050ff01007387 */ /* 0x0005e20000100800 */
[----:B------:R-:W-:Y:S01]  /*1fd0*/  CS2R R152, SRZ ;  /* 0x0000000000987805 */ /* 0x000fe2000001ff00 */
[----:B------:R-:W-:Y:S01]  /*1fe0*/  QGMMA.64x128x32.F32.E5M2.E5M2 R24, gdesc[UR16], RZ, !UPT ;  /* 0x01e00000101879f3 */ /* 0x000fe2000c7038ff */
[----:B------:R-:W-:Y:S01]  /*1ff0*/  UIADD3 UR16, UR7, 0x2, URZ ;  /* 0x0000000207107890 */ /* 0x000fe2000fffe03f */
[----:B------:R2:W-:Y:S01]  /*2000*/  STL [R1+0x4c], RZ ;  /* 0x00004cff01007387 */ /* 0x0005e20000100800 */
[----:B------:R-:W-:Y:S01]  /*2010*/  UIADD3 UR18, UR8, 0x2, URZ ;  /* 0x0000000208127890 */ /* 0x000fe2000fffe03f */
[----:B------:R-:W-:Y:S01]  /*2020*/  CS2R R154, SRZ ;  /* 0x00000000009a7805 */ /* 0x000fe2000001ff00 */
[----:B------:R-:W-:Y:S01]  /*2030*/  UMOV UR17, 0x40000040 ;  /* 0x4000004000117882 */ /* 0x000fe20000000000 */
[----:B------:R-:W-:Y:S01]  /*2040*/  UMOV UR19, 0x40000040 ;  /* 0x4000004000137882 */ /* 0x000fe20000000000 */
        /* <DEDUP_REMOVED lines=49> */
[----:B------:R-:W-:-:S03]  /*2360*/  IMAD.MOV.U32 R228, RZ, RZ, RZ ;  /* 0x000000ffffe47224 */ /* 0x000fc600078e00ff */
[----:B------:R2:W-:Y:S04]  /*2370*/  STL [R1+0x14], RZ ;  /* 0x000014ff01007387 */ /* 0x0005e80000100800 */
[----:B------:R2:W-:Y:S04]  /*2380*/  STL [R1+0x10], RZ ;  /* 0x000010ff01007387 */ /* 0x0005e80000100800 */
[----:B------:R2:W-:Y:S04]  /*2390*/  STL [R1+0xc], RZ ;  /* 0x00000cff01007387 */ /* 0x0005e80000100800 */
[----:B------:R2:W-:Y:S04]  /*23a0*/  STL [R1+0x8], RZ ;  /* 0x000008ff01007387 */ /* 0x0005e80000100800 */
[----:B------:R2:W-:Y:S04]  /*23b0*/  STL [R1+0x4], RZ ;  /* 0x000004ff01007387 */ /* 0x0005e80000100800 */
[----:B------:R2:W-:Y:S01]  /*23c0*/  STL [R1], RZ ;  /* 0x000000ff01007387 */ /* 0x0005e20000100800 */
[----:B------:R-:W-:Y:S01]  /*23d0*/  QGMMA.64x128x32.F32.E5M2.E5M2 R88, gdesc[UR16], R88 ;  /* 0x01e00000105879f3 */ /* 0x000fe20008703858 */
[----:B------:R-:W-:Y:S01]  /*23e0*/  UIADD3 UR16, UR7, 0x402, URZ ;  /* 0x0000040207107890 */ /* 0x000fe2000fffe03f */
[----:B------:R-:W-:-:S10]  /*23f0*/  UMOV UR17, 0x40000040 ;  /* 0x4000004000117882 */ /* 0x000fd40000000000 */
[----:B------:R-:W-:Y:S01]  /*2400*/  QGMMA.64x128x32.F32.E5M2.E5M2 R24, gdesc[UR16], R24 ;  /* 0x01e00000101879f3 */ /* 0x000fe20008703818 */
[----:B------:R-:W-:Y:S02]  /*2410*/  UIADD3 UR16, UR7, 0x4, URZ ;  /* 0x0000000407107890 */ /* 0x000fe4000fffe03f */
[----:B------:R-:W-:Y:S01]  /*2420*/  UIADD3 UR18, UR8, 0x4, URZ ;  /* 0x0000000408127890 */ /* 0x000fe2000fffe03f */
[----:B------:R-:W-:Y:S01]  /*2430*/  UMOV UR17, 0x40000040 ;  /* 0x4000004000117882 */ /* 0x000fe20000000000 */
[----:B------:R-:W-:-:S07]  /*2440*/  UMOV UR19, 0x40000040 ;  /* 0x4000004000137882 */ /* 0x000fce0000000000 */
        /* <DEDUP_REMOVED lines=10> */
[----:B------:R-:W-:Y:S02]  /*24f0*/  UMOV UR17, 0x40000040 ;  /* 0x4000004000117882 */ /* 0x000fe40000000000 */
[----:B------:R-:W-:Y:S02]  /*2500*/  ULDC UR7, c[0x0][0x50c] ;  /* 0x0001430000077ab9 */ /* 0x000fe40000000800 */
[----:B------:R-:W-:-:S04]  /*2510*/  UISETP.NE.AND UP0, UPT, UR7, 0x4, UPT ;  /* 0x000000040700788c */ /* 0x000fc8000bf05270 */
[----:B------:R-:W-:Y:S02]  /*2520*/  USEL UR7, URZ, 0x1, UP0 ;  /* 0x000000013f077887 */ /* 0x000fe40008000000 */
[----:B------:R-:W-:Y:S04]  /*2530*/  QGMMA.64x128x32.F32.E5M2.E5M2 R24, gdesc[UR16], R24, gsb0 ;  /* 0x01e00000101879f3 */ /* 0x000fe80008003818 */
[----:B------:R-:W-:-:S13]  /*2540*/  ISETP.NE.AND P1, PT, RZ, UR7, PT ;  /* 0x00000007ff007c0c */ /* 0x000fda000bf25270 */
[----:B--2---:R-:W-:Y:S05]  /*2550*/  @!P1 BRA `(.L_x_22) ;  /* 0x0000000800809947 */ /* 0x004fea0003800000 */
[----:B------:R-:W-:Y:S02]  /*2560*/  WARPGROUP.DEPBAR.LE gsb0, 0x0 ;  /* 0x00008000000079c5 */ /* 0x000fe40000010000 */
[----:B------:R-:W-:-:S01]  /*2570*/  FADD R227, RZ, R89 ;  /* 0x00000059ffe37221 */ /* 0x000fc20000000000 */
[----:B------:R-:W-:Y:S01]  /*2580*/  FADD R228, RZ, R88 ;  /* 0x00000058ffe47221 */ /* 0x000fe20000000000 */
[----:B------:R-:W-:-:S01]  /*2590*/  FADD R226, RZ, R90 ;  /* 0x0000005affe27221 */ /* 0x000fc20000000000 */
[----:B------:R-:W-:Y:S01]  /*25a0*/  FADD R225, RZ, R91 ;  /* 0x0000005bffe17221 */ /* 0x000fe20000000000 */
[----:B------:R-:W-:-:S01]  /*25b0*/  FADD R224, RZ, R92 ;  /* 0x0000005cffe07221 */ /* 0x000fc20000000000 */
[----:B------:R0:W-:Y:S01]  /*25c0*/  STL [R1+0x84], R227 ;  /* 0x000084e301007387 */ /* 0x0001e20000100800 */
[----:B------:R-:W-:-:S01]  /*25d0*/  FADD R223, RZ, R93 ;  /* 0x0000005dffdf7221 */ /* 0x000fc20000000000 */
[----:B------:R-:W-:Y:S01]  /*25e0*/  FADD R222, RZ, R94 ;  /* 0x0000005effde7221 */ /* 0x000fe20000000000 */
[----:B------:R-:W-:-:S01]  /*25f0*/  FADD R221, RZ, R95 ;  /* 0x0000005fffdd7221 */ /* 0x000fc20000000000 */
[----:B------:R-:W-:Y:S01]  /*2600*/  FADD R220, RZ, R96 ;  /* 0x00000060ffdc7221 */ /* 0x000fe20000000000 */
[----:B------:R-:W-:-:S01]  /*2610*/  FADD R219, RZ, R97 ;  /* 0x00000061ffdb7221 */ /* 0x000fc20000000000 */
[----:B------:R-:W-:Y:S01]  /*2620*/  FADD R218, RZ, R98 ;  /* 0x00000062ffda7221 */ /* 0x000fe20000000000 */
[----:B------:R-:W-:-:S01]  /*2630*/  FADD R217, RZ, R99 ;  /* 0x00000063ffd97221 */ /* 0x000fc20000000000 */
[----:B------:R-:W-:Y:S01]  /*2640*/  FADD R216, RZ, R100 ;  /* 0x00000064ffd87221 */ /* 0x000fe20000000000 */
[----:B------:R-:W-:-:S01]  /*2650*/  FADD R215, RZ, R101 ;  /* 0x00000065ffd77221 */ /* 0x000fc20000000000 */
[----:B0-----:R-:W-:Y:S01]  /*2660*/  FADD R227, RZ, R60 ;  /* 0x0000003cffe37221 */ /* 0x001fe20000000000 */
[----:B------:R-:W-:-:S01]  /*2670*/  FADD R214, RZ, R102 ;  /* 0x00000066ffd67221 */ /* 0x000fc20000000000 */
[----:B------:R-:W-:Y:S01]  /*2680*/  FADD R213, RZ, R103 ;  /* 0x00000067ffd57221 */ /* 0x000fe20000000000 */
[----:B------:R-:W-:-:S01]  /*2690*/  FADD R212, RZ, R104 ;  /* 0x00000068ffd47221 */ /* 0x000fc20000000000 */
[----:B------:R-:W-:Y:S01]  /*26a0*/  FADD R211, RZ, R105 ;  /* 0x00000069ffd37221 */ /* 0x000fe20000000000 */
[----:B------:R0:W-:Y:S01]  /*26b0*/  STL [R1], R227 ;  /* 0x000000e301007387 */ /* 0x0001e20000100800 */
        /* <DEDUP_REMOVED lines=94> */
[----:B0-----:R-:W-:-:S05]  /*2ca0*/  FADD R227, RZ, R67 ;  /* 0x00000043ffe37221 */ /* 0x001fca0000000000 */
[----:B------:R0:W-:Y:S02]  /*2cb0*/  STL [R1+0x1c], R227 ;  /* 0x00001ce301007387 */ /* 0x0001e40000100800 */
        /* <DEDUP_REMOVED lines=39> */
[----:B------:R0:W-:Y:S04]  /*2f30*/  STL [R1+0x6c], R227 ;  /* 0x00006ce301007387 */ /* 0x0001e80000100800 */
[----:B0-----:R0:W5:Y:S01]  /*2f40*/  LDL.LU R227, [R1+0x84] ;  /* 0x0000840001e37983 */ /* 0x0011620000300800 */
[----:B------:R-:W-:-:S05]  /*2f50*/  UMOV UR6, URZ ;  /* 0x0000003f00067c82 */ /* 0x000fca0008000000 */
.L_x_22:
[----:B------:R-:W-:Y:S01]  /*2f60*/  UIADD3 UR23, UR5, 0x1, URZ ;  /* 0x0000000105177890 */ /* 0x000fe2000fffe03f */
[----:B------:R-:W-:-:S03]  /*2f70*/  UMOV UR8, 0x1 ;  /* 0x0000000100087882 */ /* 0x000fc60000000000 */
[----:B------:R-:W-:-:S04]  /*2f80*/  UISETP.NE.AND UP0, UPT, UR23, 0x4, UPT ;  /* 0x000000041700788c */ /* 0x000fc8000bf05270 */
[----:B------:R-:W-:Y:S02]  /*2f90*/  USEL UR24, URZ, 0x1, UP0 ;  /* 0x000000013f187887 */ /* 0x000fe40008000000 */
[----:B------:R-:W-:Y:S02]  /*2fa0*/  USEL UR23, UR23, URZ, UP0 ;  /* 0x0000003f17177287 */ /* 0x000fe40008000000 */
[----:B------:R-:W-:-:S12]  /*2fb0*/  ULOP3.LUT UR24, UR4, UR24, URZ, 0x3c, !UPT ;  /* 0x0000001804187292 */ /* 0x000fd8000f8e3c3f */
.L_x_17:
[----:B------:R-:W-:-:S04]  /*2fc0*/  UISETP.LT.AND UP0, UPT, UR9, 0x1, UPT ;  /* 0x000000010900788c */ /* 0x000fc8000bf01270 */
[----:B------:R-:W-:-:S04]  /*2fd0*/  USEL UR16, UR9, 0x1, UP0 ;  /* 0x0000000109107887 */ /* 0x000fc80008000000 */
[----:B------:R-:W-:-:S04]  /*2fe0*/  UIADD3 UR26, UR9, -UR16, URZ ;  /* 0x80000010091a7290 */ /* 0x000fc8000fffe03f */
[----:B------:R-:W-:-:S06]  /*2ff0*/  UISETP.GE.AND UP0, UPT, UR26, 0x1, UPT ;  /* 0x000000011a00788c */ /* 0x000fcc000bf06270 */
[----:B------:R-:W-:-:S13]  /*3000*/  PLOP3.LUT P1, PT, PT, PT, UP0, 0x80, 0x0 ;  /* 0x000000000000781c */ /* 0x000fda0003f2f008 */
[----:B------:R-:W-:Y:S05]  /*3010*/  @!P1 BRA `(.L_x_23) ;  /* 0x0000001000ec9947 */ /* 0x000fea0003800000 */
[----:B------:R-:W-:Y:S01]  /*3020*/  UMOV UR25, UR5 ;  /* 0x0000000500197c82 */ /* 0x000fe20008000000 */
[----:B------:R-:W-:-:S05]  /*3030*/  ULDC UR27, c[0x0][0x50c] ;  /* 0x00014300001b7ab9 */ /* 0x000fca0000000800 */
.L_x_31:
[----:B------:R-:W-:-:S06]  /*3040*/  UISETP.NE.AND UP0, UPT, UR22, 0x3, UPT ;  /* 0x000000031600788c */ /* 0x000fcc000bf05270 */
[----:B------:R-:W-:-:S13]  /*3050*/  PLOP3.LUT P2, PT, PT, PT, UP0, 0x80, 0x0 ;  /* 0x000000000000781c */ /* 0x000fda0003f4f008 */
[----:B-1---5:R-:W-:Y:S05]  /*3060*/  @!P2 BRA `(.L_x_24) ;  /* 0x000000000004a947 */ /* 0x022fea0003800000 */
[----:B------:R-:W-:Y:S01]  /*3070*/  BPT.TRAP 0x1 ;  /* 0x000000040000795c */ /* 0x000fe20000300000 */
.L_x_24:
[----:B------:R-:W1:Y:S01]  /*3080*/  S2UR UR16, SR_CgaCtaId ;  /* 0x00000000001079c3 */ /* 0x000e620000008800 */
[----:B------:R-:W-:Y:S01]  /*3090*/  UMOV UR11, 0x400 ;  /* 0x00000400000b7882 */ /* 0x000fe20000000000 */
[----:B------:R-:W-:-:S05]  /*30a0*/  IMAD.U32 R229, RZ, RZ, UR24 ;  /* 0x00000018ffe57e24 */ /* 0x000fca000f8e00ff */
[----:B------:R-:W-:Y:S01]  /*30b0*/  SHF.L.U32 R229, R229, 0x1f, RZ ;  /* 0x0000001fe5e57819 */ /* 0x000fe200000006ff */
[----:B-1----:R-:W-:-:S04]  /*30c0*/  ULEA UR11, UR16, UR11, 0x18 ;  /* 0x0000000b100b7291 */ /* 0x002fc8000f8ec03f */
[----:B------:R-:W-:-:S09]  /*30d0*/  ULEA UR16, UR23, UR11, 0x3 ;  /* 0x0000000b17107291 */ /* 0x000fd2000f8e183f */
[----:B------:R1:W2:Y:S01]  /*30e0*/  SYNCS.PHASECHK.TRANS64.TRYWAIT P1, [UR16], R229 ;  /* 0x000000e5ff0075a7 */ /* 0x0002a20008020150 */
[----:B------:R-:W-:Y:S05]  /*30f0*/  @!P2 BRA `(.L_x_25) ;  /* 0x000000000004a947 */ /* 0x000fea0003800000 */
[----:B------:R-:W-:Y:S01]  /*3100*/  BPT.TRAP 0x1 ;  /* 0x000000040000795c */ /* 0x000fe20000300000 */
.L_x_25:
[----:B--2---:R-:W-:Y:S05]  /*3110*/  @P1 BRA `(.L_x_26) ;  /* 0x0000000000081947 */ /* 0x004fea0003800000 */
[----:B------:R-:W2:Y:S02]  /*3120*/  SYNCS.PHASECHK.TRANS64.TRYWAIT P1, [UR16], R229 ;  /* 0x000000e5ff0075a7 */ /* 0x000ea40008020150 */
[----:B--2---:R-:W-:Y:S05]  /*3130*/  @!P1 BRA `(.L_x_27) ;  /* 0x000000d400209947 */ /* 0x004fea0003800000 */
.L_x_26:
[----:B------:R-:W-:Y:S01]  /*3140*/  UIADD3 UR16, UR11, 0x20100, URZ ;  /* 0x000201000b107890 */ /* 0x000fe2000fffe03f */
[----:B------:R-:W-:Y:S01]  /*3150*/  WARPGROUP.ARRIVE ;  /* 0x00000000000079c5 */ /* 0x000fe20000000000 */
[----:B------:R-:W-:Y:S02]  /*3160*/  UISETP.NE.AND UP0, UPT, UR7, URZ, UPT ;  /* 0x0000003f0700728c */ /* 0x000fe4000bf05270 */
[----:B------:R-:W-:Y:S02]  /*3170*/  USHF.R.U32.HI UR16, URZ, 0x4, UR16 ;  /* 0x000000043f107899 */ /* 0x000fe40008011610 */
[----:B------:R-:W-:Y:S02]  /*3180*/  USEL UR8, UR8, URZ, !UP0 ;  /* 0x0000003f08087287 */ /* 0x000fe4000c000000 */
[----:B------:R-:W-:Y:S02]  /*3190*/  ULOP3.LUT UR16, UR16, 0x3fff, URZ, 0xc0, !UPT ;  /* 0x00003fff10107892 */ /* 0x000fe4000f8ec03f */
[----:B------:R-:W-:-:S02]  /*31a0*/  UISETP.NE.U32.AND UP0, UPT, UR8, URZ, UPT ;  /* 0x0000003f0800728c */ /* 0x000fc4000bf05070 */
[----:B------:R-:W-:Y:S02]  /*31b0*/  ULOP3.LUT UR7, UR10, 0x10000, URZ, 0xfc, !UPT ;  /* 0x000100000a077892 */ /* 0x000fe4000f8efc3f */
[----:B------:R-:W-:Y:S02]  /*31c0*/  ULOP3.LUT UR8, UR16, 0x10000, URZ, 0xfc, !UPT ;  /* 0x0001000010087892 */ /* 0x000fe4000f8efc3f */
[----:B------:R-:W-:Y:S02]  /*31d0*/  ULEA UR7, UR23, UR7, 0xb ;  /* 0x0000000717077291 */ /* 0x000fe4000f8e583f */
[----:B------:R-:W-:Y:S01]  /*31e0*/  ULEA UR8, UR23, UR8, 0xa ;  /* 0x0000000817087291 */ /* 0x000fe2000f8e503f */
[----:B------:R-:W-:Y:S01]  /*31f0*/  UMOV UR17, 0x40000040 ;  /* 0x4000004000117882 */ /* 0x000fe20000000000 */
[----:B------:R-:W-:Y:S01]  /*3200*/  UMOV UR19, 0x40000040 ;  /* 0x4000004000137882 */ /* 0x000fe20000000000 */
[----:B------:R-:W-:Y:S02]  /*3210*/  UIADD3 UR6, UR6, 0x4, URZ ;  /* 0x0000000406067890 */ /* 0x000fe4000fffe03f */
[----:B------:R-:W-:-:S02]  /*3220*/  UMOV UR16, UR7 ;  /* 0x0000000700107c82 */ /* 0x000fc40008000000 */
[----:B------:R-:W-:Y:S02]  /*3230*/  UMOV UR18, UR8 ;  /* 0x0000000800127c82 */ /* 0x000fe40008000000 */
[----:B------:R-:W-:Y:S01]  /*3240*/  QGMMA.64x128x32.F32.E5M2.E5M2 R88, gdesc[UR16], R88, UP0 ;  /* 0x01e00000105879f3 */ /* 0x000fe2000bf03858 */
[----:B------:R-:W-:Y:S01]  /*3250*/  UIADD3 UR16, UR7, 0x400, URZ ;  /* 0x0000040007107890 */ /* 0x000fe2000fffe03f */
[----:B------:R-:W-:-:S10]  /*3260*/  UMOV UR17, 0x40000040 ;  /* 0x4000004000117882 */ /* 0x000fd40000000000 */
[----:B------:R-:W-:Y:S01]  /*3270*/  QGMMA.64x128x32.F32.E5M2.E5M2 R24, gdesc[UR16], R24, UP0 ;  /* 0x01e00000101879f3 */ /* 0x000fe2000bf03818 */
[----:B------:R-:W-:Y:S02]  /*3280*/  UIADD3 UR16, UR7, 0x2, URZ ;  /* 0x0000000207107890 */ /* 0x000fe4000fffe03f */
[----:B------:R-:W-:Y:S01]  /*3290*/  UIADD3 UR18, UR8, 0x2, URZ ;  /* 0x0000000208127890 */ /* 0x000fe2000fffe03f */
[----:B------:R-:W-:Y:S01]  /*32a0*/  UMOV UR17, 0x40000040 ;  /* 0x4000004000117882 */ /* 0x000fe20000000000 */
[----:B------:R-:W-:Y:S01]  /*32b0*/  UMOV UR19, 0x40000040 ;  /* 0x4000004000137882 */ /* 0x000fe20000000000 */
[----:B------:R-:W-:-:S06]  /*32c0*/  UISETP.NE.AND UP0, UPT, UR6, UR27, UPT ;  /* 0x0000001b0600728c */ /* 0x000fcc000bf05270 */
        /* <DEDUP_REMOVED lines=18> */
[----:B------:R-:W-:Y:S01]  /*33f0*/  UMOV UR17, 0x40000040 ;  /* 0x4000004000117882 */ /* 0x000fe20000000000 */
[----:B------:R-:W-:-:S06]  /*3400*/  USEL UR7, URZ, 0x1, UP0 ;  /* 0x000000013f077887 */ /* 0x000fcc0008000000 */
[----:B------:R-:W-:-:S03]  /*3410*/  ISETP.NE.AND P1, PT, RZ, UR7, PT ;  /* 0x00000007ff007c0c */ /* 0x000fc6000bf25270 */
[----:B------:R-:W-:Y:S03]  /*3420*/  QGMMA.64x128x32.F32.E5M2.E5M2 R24, gdesc[UR16], R24, gsb0 ;  /* 0x01e00000101879f3 */ /* 0x000fe60008003818 */
[----:B------:R-:W-:-:S07]  /*3430*/  WARPGROUP.DEPBAR.LE gsb0, 0x1 ;  /* 0x00008000000079c5 */ /* 0x000fce0000010100 */
[----:B------:R-:W-:Y:S05]  /*3440*/  @!P1 BRA `(.L_x_28) ;  /* 0x0000000c00709947 */ /* 0x000fea0003800000 */
[----:B------:R-:W-:Y:S02]  /*3450*/  WARPGROUP.DEPBAR.LE gsb0, 0x0 ;  /* 0x00008000000079c5 */ /* 0x000fe40000010000 */
[----:B-----5:R-:W-:-:S01]  /*3460*/  FADD R227, R89, R227 ;  /* 0x000000e359e37221 */ /* 0x020fc20000000000 */
[----:B------:R-:W-:Y:S01]  /*3470*/  FADD R226, R90, R226 ;  /* 0x000000e25ae27221 */ /* 0x000fe20000000000 */
[----:B------:R-:W-:-:S01]  /*3480*/  FADD R225, R91, R225 ;  /* 0x000000e15be17221 */ /* 0x000fc20000000000 */
[----:B------:R-:W-:Y:S01]  /*3490*/  FADD R224, R92, R224 ;  /* 0x000000e05ce07221 */ /* 0x000fe20000000000 */
[----:B------:R-:W-:-:S01]  /*34a0*/  FADD R223, R93, R223 ;  /* 0x000000df5ddf7221 */ /* 0x000fc20000000000 */
[----:B------:R2:W-:Y:S01]  /*34b0*/  STL [R1+0x84], R227 ;  /* 0x000084e301007387 */ /* 0x0005e20000100800 */
[----:B------:R-:W-:-:S01]  /*34c0*/  FADD R222, R94, R222 ;  /* 0x000000de5ede7221 */ /* 0x000fc20000000000 */
[----:B------:R-:W-:Y:S01]  /*34d0*/  FADD R221, R95, R221 ;  /* 0x000000dd5fdd7221 */ /* 0x000fe20000000000 */
[----:B------:R-:W-:-:S01]  /*34e0*/  FADD R220, R96, R220 ;  /* 0x000000dc60dc7221 */ /* 0x000fc20000000000 */
[----:B------:R-:W-:Y:S01]  /*34f0*/  FADD R219, R97, R219 ;  /* 0x000000db61db7221 */ /* 0x000fe20000000000 */
[----:B------:R-:W-:-:S01]  /*3500*/  FADD R218, R98, R218 ;  /* 0x000000da62da7221 */ /* 0x000fc20000000000 */
[----:B------:R-:W-:Y:S01]  /*3510*/  FADD R217, R99, R217 ;  /* 0x000000d963d97221 */ /* 0x000fe20000000000 */
[----:B------:R-:W-:-:S01]  /*3520*/  FADD R216, R100, R216 ;  /* 0x000000d864d87221 */ /* 0x000fc20000000000 */
[----:B------:R-:W-:Y:S01]  /*3530*/  FADD R215, R101, R215 ;  /* 0x000000d765d77221 */ /* 0x000fe20000000000 */
[----:B------:R-:W-:-:S01]  /*3540*/  FADD R214, R102, R214 ;  /* 0x000000d666d67221 */ /* 0x000fc20000000000 */
[----:B--2---:R-:W2:Y:S01]  /*3550*/  LDL.LU R227, [R1+0x28] ;  /* 0x0000280001e37983 */ /* 0x004ea20000300800 */
[----:B------:R-:W-:-:S01]  /*3560*/  FADD R213, R103, R213 ;  /* 0x000000d567d57221 */ /* 0x000fc20000000000 */
[----:B------:R-:W-:Y:S01]  /*3570*/  FADD R212, R104, R212 ;  /* 0x000000d468d47221 */ /* 0x000fe20000000000 */
[----:B------:R-:W-:-:S01]  /*3580*/  FADD R211, R105, R211 ;  /* 0x000000d369d37221 */ /* 0x000fc20000000000 */
[----:B------:R3:W-:Y:S01]  /*3590*/  STL [R1+0x88], R226 ;  /* 0x000088e201007387 */ /* 0x0007e20000100800 */
[----:B------:R-:W-:-:S03]  /*35a0*/  FADD R228, R88, R228 ;  /* 0x000000e458e47221 */ /* 0x000fc60000000000 */
[----:B---3--:R-:W3:Y:S04]  /*35b0*/  LDL.LU R226, [R1+0x24] ;  /* 0x0000240001e27983 */ /* 0x008ee80000300800 */
[----:B------:R4:W-:Y:S04]  /*35c0*/  STL [R1+0x8c], R225 ;  /* 0x00008ce101007387 */ /* 0x0009e80000100800 */
[----:B----4-:R-:W4:Y:S04]  /*35d0*/  LDL.LU R225, [R1+0x20] ;  /* 0x0000200001e17983 */ /* 0x010f280000300800 */
[----:B------:R0:W-:Y:S04]  /*35e0*/  STL [R1+0x90], R224 ;  /* 0x000090e001007387 */ /* 0x0001e80000100800 */
[----:B0-----:R-:W4:Y:S04]  /*35f0*/  LDL.LU R224, [R1+0x1c] ;  /* 0x00001c0001e07983 */ /* 0x001f280000300800 */
        /* <DEDUP_REMOVED lines=13> */
[----:B0-----:R-:W4:Y:S04]  /*36d0*/  LDL.LU R217, [R1] ;  /* 0x0000000001d97983 */ /* 0x001f280000300800 */
[----:B------:R-:W-:Y:S04]  /*36e0*/  STL [R1+0xb0], R216 ;  /* 0x0000b0d801007387 */ /* 0x000fe80000100800 */
[----:B------:R-:W-:Y:S04]  /*36f0*/  STL [R1+0xb4], R215 ;  /* 0x0000b4d701007387 */ /* 0x000fe80000100800 */
[----:B------:R-:W-:Y:S04]  /*3700*/  STL [R1+0xb8], R214 ;  /* 0x0000b8d601007387 */ /* 0x000fe80000100800 */
[----:B------:R-:W-:Y:S04]  /*3710*/  STL [R1+0xbc], R213 ;  /* 0x0000bcd501007387 */ /* 0x000fe80000100800 */
[----:B------:R-:W-:Y:S04]  /*3720*/  STL [R1+0xc0], R212 ;  /* 0x0000c0d401007387 */ /* 0x000fe80000100800 */
[----:B------:R0:W-:Y:S01]  /*3730*/  STL [R1+0xc4], R211 ;  /* 0x0000c4d301007387 */ /* 0x0001e20000100800 */
[----:B--2---:R-:W-:-:S01]  /*3740*/  FADD R227, R70, R227 ;  /* 0x000000e346e37221 */ /* 0x004fc20000000000 */
[----:B---3--:R-:W-:Y:S01]  /*3750*/  FADD R226, R69, R226 ;  /* 0x000000e245e27221 */ /* 0x008fe20000000000 */
[----:B----4-:R-:W-:-:S01]  /*3760*/  FADD R225, R68, R225 ;  /* 0x000000e144e17221 */ /* 0x010fc20000000000 */
[----:B------:R-:W-:Y:S01]  /*3770*/  FADD R224, R67, R224 ;  /* 0x000000e043e07221 */ /* 0x000fe20000000000 */
[----:B------:R-:W-:-:S01]  /*3780*/  FADD R223, R66, R223 ;  /* 0x000000df42df7221 */ /* 0x000fc20000000000 */
[----:B------:R-:W-:Y:S01]  /*3790*/  FADD R222, R65, R222 ;  /* 0x000000de41de7221 */ /* 0x000fe20000000000 */
[----:B------:R-:W-:-:S01]  /*37a0*/  FADD R221, R64, R221 ;  /* 0x000000dd40dd7221 */ /* 0x000fc20000000000 */
[----:B------:R-:W-:Y:S01]  /*37b0*/  FADD R220, R63, R220 ;  /* 0x000000dc3fdc7221 */ /* 0x000fe20000000000 */
[----:B------:R-:W-:-:S01]  /*37c0*/  FADD R219, R62, R219 ;  /* 0x000000db3edb7221 */ /* 0x000fc20000000000 */
[----:B------:R-:W-:Y:S01]  /*37d0*/  FADD R218, R61, R218 ;  /* 0x000000da3dda7221 */ /* 0x000fe20000000000 */
[----:B------:R-:W-:-:S05]  /*37e0*/  FADD R217, R60, R217 ;  /* 0x000000d93cd97221 */ /* 0x000fca0000000000 */
[----:B------:R2:W-:Y:S04]  /*37f0*/  STL [R1], R217 ;  /* 0x000000d901007387 */ /* 0x0005e80000100800 */
[----:B------:R3:W-:Y:S04]  /*3800*/  STL [R1+0x4], R218 ;  /* 0x000004da01007387 */ /* 0x0007e80000100800 */
[----:B------:R4:W-:Y:S04]  /*3810*/  STL [R1+0x8], R219 ;  /* 0x000008db01007387 */ /* 0x0009e80000100800 */
[----:B------:R1:W-:Y:S04]  /*3820*/  STL [R1+0xc], R220 ;  /* 0x00000cdc01007387 */ /* 0x0003e80000100800 */
[----:B------:R1:W-:Y:S04]  /*3830*/  STL [R1+0x10], R221 ;  /* 0x000010dd01007387 */ /* 0x0003e80000100800 */
[----:B------:R1:W-:Y:S04]  /*3840*/  STL [R1+0x14], R222 ;  /* 0x000014de01007387 */ /* 0x0003e80000100800 */
[----:B------:R1:W-:Y:S04]  /*3850*/  STL [R1+0x18], R223 ;  /* 0x000018df01007387 */ /* 0x0003e80000100800 */
[----:B------:R1:W-:Y:S04]  /*3860*/  STL [R1+0x1c], R224 ;  /* 0x00001ce001007387 */ /* 0x0003e80000100800 */
[----:B0-----:R-:W4:Y:S04]  /*3870*/  LDL.LU R211, [R1+0x2c] ;  /* 0x00002c0001d37983 */ /* 0x001f280000300800 */
[----:B------:R0:W-:Y:S04]  /*3880*/  STL [R1+0x20], R225 ;  /* 0x000020e101007387 */ /* 0x0001e80000100800 */
[----:B------:R-:W4:Y:S04]  /*3890*/  LDL.LU R212, [R1+0x30] ;  /* 0x0000300001d47983 */ /* 0x000f280000300800 */
[----:B------:R0:W-:Y:S04]  /*38a0*/  STL [R1+0x24], R226 ;  /* 0x000024e201007387 */ /* 0x0001e80000100800 */
[----:B------:R-:W4:Y:S04]  /*38b0*/  LDL.LU R213, [R1+0x34] ;  /* 0x0000340001d57983 */ /* 0x000f280000300800 */
[----:B------:R0:W-:Y:S04]  /*38c0*/  STL [R1+0x28], R227 ;  /* 0x000028e301007387 */ /* 0x0001e80000100800 */
[----:B------:R-:W4:Y:S04]  /*38d0*/  LDL.LU R214, [R1+0x38] ;  /* 0x0000380001d67983 */ /* 0x000f280000300800 */
[----:B------:R-:W4:Y:S04]  /*38e0*/  LDL.LU R215, [R1+0x3c] ;  /* 0x00003c0001d77983 */ /* 0x000f280000300800 */
[----:B------:R-:W4:Y:S04]  /*38f0*/  LDL.LU R216, [R1+0x40] ;  /* 0x0000400001d87983 */ /* 0x000f280000300800 */
[----:B--2---:R-:W2:Y:S04]  /*3900*/  LDL.LU R217, [R1+0x44] ;  /* 0x0000440001d97983 */ /* 0x004ea80000300800 */
[----:B---3--:R-:W3:Y:S04]  /*3910*/  LDL.LU R218, [R1+0x48] ;  /* 0x0000480001da7983 */ /* 0x008ee80000300800 */
[----:B----4-:R-:W4:Y:S04]  /*3920*/  LDL.LU R219, [R1+0x4c] ;  /* 0x00004c0001db7983 */ /* 0x010f280000300800 */
[----:B-1----:R-:W4:Y:S04]  /*3930*/  LDL.LU R220, [R1+0x50] ;  /* 0x0000500001dc7983 */ /* 0x002f280000300800 */
[----:B------:R-:W4:Y:S04]  /*3940*/  LDL.LU R221, [R1+0x54] ;  /* 0x0000540001dd7983 */ /* 0x000f280000300800 */
[----:B------:R-:W4:Y:S04]  /*3950*/  LDL.LU R222, [R1+0x58] ;  /* 0x0000580001de7983 */ /* 0x000f280000300800 */
[----:B------:R-:W4:Y:S04]  /*3960*/  LDL.LU R223, [R1+0x5c] ;  /* 0x00005c0001df7983 */ /* 0x000f280000300800 */
[----:B------:R-:W4:Y:S04]  /*3970*/  LDL.LU R224, [R1+0x60] ;  /* 0x0000600001e07983 */ /* 0x000f280000300800 */
[----:B0-----:R-:W4:Y:S04]  /*3980*/  LDL.LU R225, [R1+0x64] ;  /* 0x0000640001e17983 */ /* 0x001f280000300800 */
[----:B------:R-:W4:Y:S04]  /*3990*/  LDL.LU R226, [R1+0x68] ;  /* 0x0000680001e27983 */ /* 0x000f280000300800 */
[----:B------:R-:W4:Y:S01]  /*39a0*/  LDL.LU R227, [R1+0x6c] ;  /* 0x00006c0001e37983 */ /* 0x000f220000300800 */
[----:B------:R-:W-:-:S05]  /*39b0*/  FADD R211, R71, R211 ;  /* 0x000000d347d37221 */ /* 0x000fca0000000000 */
[----:B------:R0:W-:Y:S01]  /*39c0*/  STL [R1+0x2c], R211 ;  /* 0x00002cd301007387 */ /* 0x0001e20000100800 */
[----:B------:R-:W-:-:S03]  /*39d0*/  FADD R212, R72, R212 ;  /* 0x000000d448d47221 */ /* 0x000fc60000000000 */
[----:B0-----:R0:W5:Y:S01]  /*39e0*/  LDL.LU R211, [R1+0xc4] ;  /* 0x0000c40001d37983 */ /* 0x0011620000300800 */
[----:B------:R-:W-:-:S03]  /*39f0*/  FADD R213, R73, R213 ;  /* 0x000000d549d57221 */ /* 0x000fc60000000000 */
[----:B------:R1:W-:Y:S01]  /*3a00*/  STL [R1+0x30], R212 ;  /* 0x000030d401007387 */ /* 0x0003e20000100800 */
[----:B------:R-:W-:-:S01]  /*3a10*/  FADD R214, R74, R214 ;  /* 0x000000d64ad67221 */ /* 0x000fc20000000000 */
[----:B------:R-:W-:Y:S02]  /*3a20*/  FADD R215, R75, R215 ;  /* 0x000000d74bd77221 */ /* 0x000fe40000000000 */
[----:B-1----:R0:W5:Y:S01]  /*3a30*/  LDL.LU R212, [R1+0xc0] ;  /* 0x0000c00001d47983 */ /* 0x0021620000300800 */
[----:B------:R-:W-:-:S03]  /*3a40*/  FADD R216, R76, R216 ;  /* 0x000000d84cd87221 */ /* 0x000fc60000000000 */
[----:B------:R1:W-:Y:S01]  /*3a50*/  STL [R1+0x34], R213 ;  /* 0x000034d501007387 */ /* 0x0003e20000100800 */
[----:B--2---:R-:W-:-:S03]  /*3a60*/  FADD R217, R77, R217 ;  /* 0x000000d94dd97221 */ /* 0x004fc60000000000 */
[----:B-1----:R0:W5:Y:S01]  /*3a70*/  LDL.LU R213, [R1+0xbc] ;  /* 0x0000bc0001d57983 */ /* 0x0021620000300800 */
[----:B---3--:R-:W-:-:S03]  /*3a80*/  FADD R218, R78, R218 ;  /* 0x000000da4eda7221 */ /* 0x008fc60000000000 */
[----:B------:R1:W-:Y:S01]  /*3a90*/  STL [R1+0x38], R214 ;  /* 0x000038d601007387 */ /* 0x0003e20000100800 */
[----:B----4-:R-:W-:-:S01]  /*3aa0*/  FADD R219, R79, R219 ;  /* 0x000000db4fdb7221 */ /* 0x010fc20000000000 */
[----:B------:R-:W-:Y:S02]  /*3ab0*/  FADD R220, R80, R220 ;  /* 0x000000dc50dc7221 */ /* 0x000fe40000000000 */
[----:B-1----:R0:W5:Y:S04]  /*3ac0*/  LDL.LU R214, [R1+0xb8] ;  /* 0x0000b80001d67983 */ /* 0x0021680000300800 */
[----:B------:R1:W-:Y:S01]  /*3ad0*/  STL [R1+0x3c], R215 ;  /* 0x00003cd701007387 */ /* 0x0003e20000100800 */
[----:B------:R-:W-:-:S01]  /*3ae0*/  FADD R221, R81, R221 ;  /* 0x000000dd51dd7221 */ /* 0x000fc20000000000 */
[----:B------:R-:W-:-:S02]  /*3af0*/  FADD R222, R82, R222 ;  /* 0x000000de52de7221 */ /* 0x000fc40000000000 */
[----:B-1----:R0:W5:Y:S04]  /*3b00*/  LDL.LU R215, [R1+0xb4] ;  /* 0x0000b40001d77983 */ /* 0x0021680000300800 */
[----:B------:R1:W-:Y:S01]  /*3b10*/  STL [R1+0x40], R216 ;  /* 0x000040d801007387 */ /* 0x0003e20000100800 */
[----:B------:R-:W-:-:S03]  /*3b20*/  FADD R223, R83, R223 ;  /* 0x000000df53df7221 */ /* 0x000fc60000000000 */
        /* <DEDUP_REMOVED lines=13> */
[----:B------:R1:W-:Y:S04]  /*3c00*/  STL [R1+0x54], R221 ;  /* 0x000054dd01007387 */ /* 0x0003e80000100800 */
        /* <DEDUP_REMOVED lines=12> */
[----:B-1----:R0:W5:Y:S01]  /*3cd0*/  LDL.LU R227, [R1+0x84] ;  /* 0x0000840001e37983 */ /* 0x0021620000300800 */
        /* <DEDUP_REMOVED lines=82> */
[----:B0-----:R-:W-:-:S06]  /*4200*/  UMOV UR6, URZ ;  /* 0x0000003f00067c82 */ /* 0x001fcc0008000000 */
.L_x_28:
[----:B------:R-:W-:Y:S05]  /*4210*/  @!P2 BRA `(.L_x_29) ;  /* 0x000000000004a947 */ /* 0x000fea0003800000 */
[----:B------:R-:W-:Y:S01]  /*4220*/  BPT.TRAP 0x1 ;  /* 0x000000040000795c */ /* 0x000fe20000300000 */
.L_x_29:
[----:B-----5:R2:W-:Y:S04]  /*4230*/  STL [R1+0x84], R0 ;  /* 0x0000840001007387 */ /* 0x0205e80000100800 */
[----:B--2---:R-:W2:Y:S01]  /*4240*/  LDL R0, [R1+0x70] ;  /* 0x0000700001007983 */ /* 0x004ea20000100800 */
[----:B-1----:R-:W-:-:S05]  /*4250*/  IMAD.U32 R229, RZ, RZ, UR25 ;  /* 0x00000019ffe57e24 */ /* 0x002fca000f8e00ff */
[----:B------:R-:W-:-:S05]  /*4260*/  @P0 LEA R229, R229, UR11, 0x3 ;  /* 0x0000000be5e50c11 */ /* 0x000fca000f8e18ff */
[----:B------:R-:W-:Y:S01]  /*4270*/  @P0 VIADD R229, R229, 0x20 ;  /* 0x00000020e5e50836 */ /* 0x000fe20000000000 */
[----:B------:R-:W-:-:S06]  /*4280*/  UISETP.GT.U32.AND UP0, UPT, UR13, 0x1, UPT ;  /* 0x000000010d00788c */ /* 0x000fcc000bf04070 */
[----:B------:R-:W-:Y:S02]  /*4290*/  PLOP3.LUT P1, PT, PT, PT, UP0, 0x80, 0x0 ;  /* 0x000000000000781c */ /* 0x000fe40003f2f008 */
[----:B--2---:R-:W-:Y:S02]  /*42a0*/  @P0 PRMT R229, R0, 0x654, R229 ;  /* 0x0000065400e50816 */ /* 0x004fe400000000e5 */
[----:B------:R1:W5:Y:S02]  /*42b0*/  LDL.LU R0, [R1+0x84] ;  /* 0x0000840001007983 */ /* 0x0003640000300800 */
[----:B------:R1:W-:Y:S07]  /*42c0*/  @P0 SYNCS.ARRIVE.TRANS64.RED.A1T0 RZ, [R229+URZ], RZ ;  /* 0x000000ffe5ff09a7 */ /* 0x0003ee000810043f */
[----:B------:R-:W-:Y:S05]  /*42d0*/  @P1 BRA `(.L_x_30) ;  /* 0x0000000000041947 */ /* 0x000fea0003800000 */
[----:B------:R-:W-:Y:S01]  /*42e0*/  BPT.TRAP 0x1 ;  /* 0x000000040000795c */ /* 0x000fe20000300000 */
.L_x_30:
[----:B------:R-:W-:Y:S02]  /*42f0*/  UISETP.GT.AND UP2, UPT, UR26, 0x1, UPT ;  /* 0x000000011a00788c */ /* 0x000fe4000bf44270 */
[----:B------:R-:W-:Y:S02]  /*4300*/  UIADD3 UR23, UR23, 0x1, URZ ;  /* 0x0000000117177890 */ /* 0x000fe4000fffe03f */
[----:B------:R-:W-:Y:S02]  /*4310*/  UIADD3 UR25, UR25, 0x1, URZ ;  /* 0x0000000119197890 */ /* 0x000fe4000fffe03f */
[----:B------:R-:W-:Y:S01]  /*4320*/  PLOP3.LUT P1, PT, PT, PT, UP2, 0x80, 0x0 ;  /* 0x000000000000781c */ /* 0x000fe20003f2f028 */
[----:B------:R-:W-:Y:S02]  /*4330*/  UISETP.NE.AND UP0, UPT, UR23, 0x4, UPT ;  /* 0x000000041700788c */ /* 0x000fe4000bf05270 */
[----:B------:R-:W-:Y:S02]  /*4340*/  UIADD3 UR16, UR26, -0x1, URZ ;  /* 0xffffffff1a107890 */ /* 0x000fe4000fffe03f */
[----:B------:R-:W-:-:S02]  /*4350*/  USEL UR8, URZ, 0x1, UP0 ;  /* 0x000000013f087887 */ /* 0x000fc40008000000 */
[----:B------:R-:W-:Y:S02]  /*4360*/  UISETP.NE.AND UP1, UPT, UR25, 0x4, UPT ;  /* 0x000000041900788c */ /* 0x000fe4000bf25270 */
[----:B------:R-:W-:Y:S02]  /*4370*/  ULOP3.LUT UR24, UR24, UR8, URZ, 0x3c, !UPT ;  /* 0x0000000818187292 */ /* 0x000fe4000f8e3c3f */
[----:B------:R-:W-:Y:S02]  /*4380*/  USEL UR23, UR23, URZ, UP0 ;  /* 0x0000003f17177287 */ /* 0x000fe40008000000 */
[----:B------:R-:W-:Y:S01]  /*4390*/  USEL UR25, UR25, URZ, UP1 ;  /* 0x0000003f19197287 */ /* 0x000fe20008800000 */
[----:B------:R-:W-:Y:S01]  /*43a0*/  UMOV UR8, 0x1 ;  /* 0x0000000100087882 */ /* 0x000fe20000000000 */
[----:B------:R-:W-:Y:S01]  /*43b0*/  UMOV UR26, UR16 ;  /* 0x00000010001a7c82 */ /* 0x000fe20008000000 */
[----:B------:R-:W-:Y:S09]  /*43c0*/  @P1 BRA `(.L_x_31) ;  /* 0xffffffec001c1947 */ /* 0x000ff2000383ffff */
.L_x_23:
[----:B------:R-:W-:-:S04]  /*43d0*/  UISETP.NE.AND UP0, UPT, UR6, URZ, UPT ;  /* 0x0000003f0600728c */ /* 0x000fc8000bf05270 */
[----:B------:R-:W-:-:S06]  /*43e0*/  USEL UR6, URZ, 0x1, !UP0 ;  /* 0x000000013f067887 */ /* 0x000fcc000c000000 */
[----:B------:R-:W-:-:S13]  /*43f0*/  ISETP.NE.AND P1, PT, RZ, UR6, PT ;  /* 0x00000006ff007c0c */ /* 0x000fda000bf25270 */
[----:B------:R-:W-:Y:S05]  /*4400*/  @!P1 BRA `(.L_x_32) ;  /* 0x0000000c00c49947 */ /* 0x000fea0003800000 */
[----:B------:R-:W-:Y:S02]  /*4410*/  WARPGROUP.DEPBAR.LE gsb0, 0x0 ;  /* 0x00008000000079c5 */ /* 0x000fe40000010000 */
[----:B-----5:R-:W-:Y:S01]  /*4420*/  FADD R227, R89, R227 ;  /* 0x000000e359e37221 */ /* 0x020fe20000000000 */
[----:B------:R-:W-:-:S04]  /*4430*/  FADD R228, R88, R228 ;  /* 0x000000e458e47221 */ /* 0x000fc80000000000 */
[----:B------:R2:W-:Y:S04]  /*4440*/  STL [R1+0x84], R227 ;  /* 0x000084e301007387 */ /* 0x0005e80000100800 */
[----:B--2---:R-:W2:Y:S04]  /*4450*/  LDL.LU R227, [R1+0x6c] ;  /* 0x00006c0001e37983 */ /* 0x004ea80000300800 */
[----:B--2---:R2:W-:Y:S04]  /*4460*/  STL [R1+0x88], R227 ;  /* 0x000088e301007387 */ /* 0x0045e80000100800 */
        /* <DEDUP_REMOVED lines=52> */
[----:B--2---:R-:W2:Y:S01]  /*47b0*/  LDL.LU R227, [R1] ;  /* 0x0000000001e37983 */ /* 0x004ea20000300800 */
[----:B------:R-:W-:Y:S01]  /*47c0*/  FADD R226, R90, R226 ;  /* 0x000000e25ae27221 */ /* 0x000fe20000000000 */
        /* <DEDUP_REMOVED lines=97> */
[----:B--2---:R-:W-:-:S05]  /*4de0*/  FADD R227, R60, R227 ;  /* 0x000000e33ce37221 */ /* 0x004fca0000000000 */
[----:B------:R2:W-:Y:S04]  /*4df0*/  STL [R1], R227 ;  /* 0x000000e301007387 */ /* 0x0005e80000100800 */
[----:B--2---:R-:W2:Y:S02]  /*4e00*/  LDL.LU R227, [R1+0xf0] ;  /* 0x0000f00001e37983 */ /* 0x004ea40000300800 */
[----:B--2---:R-:W-:-:S05]  /*4e10*/  FADD R227, R61, R227 ;  /* 0x000000e33de37221 */ /* 0x004fca0000000000 */
[----:B------:R2:W-:Y:S04]  /*4e20*/  STL [R1+0x4], R227 ;  /* 0x000004e301007387 */ /* 0x0005e80000100800 */
        /* <DEDUP_REMOVED lines=78> */
[----:B--2---:R2:W5:Y:S02]  /*5310*/  LDL.LU R227, [R1+0x84] ;  /* 0x0000840001e37983 */ /* 0x0045640000300800 */
.L_x_32:
[----:B------:R-:W-:Y:S02]  /*5320*/  WARPGROUP.DEPBAR.LE gsb0, 0x0 ;  /* 0x00008000000079c5 */ /* 0x000fe40000010000 */
[----:B------:R-:W3:Y:S02]  /*5330*/  LDC R24, c[0x0][0x28c] ;  /* 0x0000a300ff187b82 */ /* 0x000ee40000000800 */
[----:B---3--:R-:W-:-:S13]  /*5340*/  ISETP.GE.AND P1, PT, R24, 0x1, PT ;  /* 0x000000011800780c */ /* 0x008fda0003f26270 */
[----:B------:R-:W-:Y:S05]  /*5350*/  @!P1 BRA `(.L_x_33) ;  /* 0x0000000000589947 */ /* 0x000fea0003800000 */
[----:B------:R-:W-:-:S06]  /*5360*/  UISETP.NE.AND UP0, UPT, UR22, 0x3, UPT ;  /* 0x000000031600788c */ /* 0x000fcc000bf05270 */
[----:B------:R-:W-:-:S13]  /*5370*/  PLOP3.LUT P1, PT, PT, PT, UP0, 0x80, 0x0 ;  /* 0x000000000000781c */ /* 0x000fda0003f2f008 */
[----:B------:R-:W-:Y:S05]  /*5380*/  @!P1 BRA `(.L_x_34) ;  /* 0x0000000000049947 */ /* 0x000fea0003800000 */
[----:B------:R-:W-:Y:S01]  /*5390*/  BPT.TRAP 0x1 ;  /* 0x000000040000795c */ /* 0x000fe20000300000 */
.L_x_34:
[----:B-----5:R3:W-:Y:S04]  /*53a0*/  STL [R1+0x84], R0 ;  /* 0x0000840001007387 */ /* 0x0207e80000100800 */
[----:B---3--:R-:W3:Y:S01]  /*53b0*/  LDL R0, [R1+0x70] ;  /* 0x0000700001007983 */ /* 0x008ee20000100800 */
[----:B------:R-:W-:Y:S01]  /*53c0*/  VOTEU.ANY UP0, P0 ;  /* 0x00000000003f7886 */ /* 0x000fe20000000100 */
[----:B------:R-:W-:Y:S01]  /*53d0*/  UISETP.LT.AND UP1, UPT, UR9, 0x1, UPT ;  /* 0x000000010900788c */ /* 0x000fe2000bf21270 */
[----:B------:R-:W-:-:S03]  /*53e0*/  IMAD.U32 R25, RZ, RZ, UR11 ;  /* 0x0000000bff197e24 */ /* 0x000fc6000f8e00ff */
[----:B------:R-:W-:-:S04]  /*53f0*/  @UP0 USEL UR6, UR9, 0x1, UP1 ;  /* 0x0000000109060887 */ /* 0x000fc80008800000 */
[----:B------:R-:W-:-:S06]  /*5400*/  @UP0 UIADD3 UR6, UR5, UR9, -UR6 ;  /* 0x0000000905060290 */ /* 0x000fcc000fffe806 */
[----:B------:R-:W-:-:S04]  /*5410*/  IMAD.U32 R24, RZ, RZ, UR6 ;  /* 0x00000006ff187e24 */ /* 0x000fc8000f8e00ff */
[----:B------:R-:W-:-:S05]  /*5420*/  @P0 IMAD.SHL.U32 R24, R24, 0x8, RZ ;  /* 0x0000000818180824 */ /* 0x000fca00078e00ff */
[----:B------:R-:W-:-:S04]  /*5430*/  @P0 LOP3.LUT R24, R24, 0x18, RZ, 0xc0, !PT ;  /* 0x0000001818180812 */ /* 0x000fc800078ec0ff */
[----:B------:R-:W-:-:S04]  /*5440*/  @P0 IADD3 R24, R25, 0x20, R24 ;  /* 0x0000002019180810 */ /* 0x000fc80007ffe018 */
[----:B---3--:R-:W-:Y:S02]  /*5450*/  @P0 PRMT R24, R0, 0x654, R24 ;  /* 0x0000065400180816 */ /* 0x008fe40000000018 */
[----:B------:R3:W5:Y:S01]  /*5460*/  LDL.LU R0, [R1+0x84] ;  /* 0x0000840001007983 */ /* 0x0007620000300800 */
[----:B------:R-:W-:Y:S01]  /*5470*/  UISETP.GT.U32.AND UP0, UPT, UR13, 0x1, UPT ;  /* 0x000000010d00788c */ /* 0x000fe2000bf04070 */
[----:B------:R3:W-:Y:S05]  /*5480*/  @P0 SYNCS.ARRIVE.TRANS64.RED.A1T0 RZ, [R24+URZ], RZ ;  /* 0x000000ff18ff09a7 */ /* 0x0007ea000810043f */
[----:B------:R-:W-:-:S13]  /*5490*/  PLOP3.LUT P1, PT, PT, PT, UP0, 0x80, 0x0 ;  /* 0x000000000000781c */ /* 0x000fda0003f2f008 */
[----:B---3--:R-:W-:Y:S05]  /*54a0*/  @P1 BRA `(.L_x_33) ;  /* 0x0000000000041947 */ /* 0x008fea0003800000 */
[----:B------:R-:W-:Y:S01]  /*54b0*/  BPT.TRAP 0x1 ;  /* 0x000000040000795c */ /* 0x000fe20000300000 */
.L_x_33:
[----:B------:R3:W-:Y:S01]  /*54c0*/  STL [R1+0x8c], R3 ;  /* 0x00008c0301007387 */ /* 0x0007e20000100800 */
[----:B------:R-:W4:Y:S01]  /*54d0*/  LDC R28, c[0x0][0x288] ;  /* 0x0000a200ff1c7b82 */ /* 0x000f220000000800 */
[----:B------:R-:W-:Y:S02]  /*54e0*/  ULDC UR6, c[0x0][0x284] ;  /* 0x0000a10000067ab9 */ /* 0x000fe40000000800 */
[----:B---3--:R-:W3:Y:S04]  /*54f0*/  LDL.LU R3, [R1+0x7c] ;  /* 0x00007c0001037983 */ /* 0x008ee80000300800 */
[----:B------:R0:W-:Y:S04]  /*5500*/  STL [R1+0x88], R2 ;  /* 0x0000880201007387 */ /* 0x0001e80000100800 */
[----:B0-----:R-:W2:Y:S04]  /*5510*/  LDL.LU R2, [R1+0x80] ;  /* 0x0000800001027983 */ /* 0x001ea80000300800 */
[----:B-----5:R0:W-:Y:S02]  /*5520*/  STL [R1+0x84], R0 ;  /* 0x0000840001007387 */ /* 0x0201e40000100800 */
[----:B0-----:R-:W0:Y:S02]  /*5530*/  S2R R0, SR_TID.X ;  /* 0x0000000000007919 */ /* 0x001e240000002100 */
[----:B0-----:R-:W-:-:S02]  /*5540*/  SHF.R.U32.HI R24, RZ, 0x2, R0 ;  /* 0x00000002ff187819 */ /* 0x001fc40000011600 */
[----:B------:R-:W-:Y:S02]  /*5550*/  LOP3.LUT R26, R0, 0x60, RZ, 0xc0, !PT ;  /* 0x00000060001a7812 */ /* 0x000fe400078ec0ff */
[----:B------:R-:W-:Y:S02]  /*5560*/  SHF.R.U32.HI R27, RZ, 0x7, R0 ;  /* 0x00000007ff1b7819 */ /* 0x000fe40000011600 */
[----:B------:R-:W-:Y:S02]  /*5570*/  LOP3.LUT R25, R24, 0x7, RZ, 0xc0, !PT ;  /* 0x0000000718197812 */ /* 0x000fe400078ec0ff */
[----:B------:R-:W-:Y:S02]  /*5580*/  SHF.R.U32.HI R26, RZ, 0x1, R26 ;  /* 0x00000001ff1a7819 */ /* 0x000fe4000001161a */
[----:B------:R-:W-:Y:S02]  /*5590*/  LOP3.LUT R24, R27, 0x1, RZ, 0xc0, !PT ;  /* 0x000000011b187812 */ /* 0x000fe400078ec0ff */
[----:B------:R-:W-:Y:S01]  /*55a0*/  IADD3 R31, RZ, -R26, -R25 ;  /* 0x8000001aff1f7210 */ /* 0x000fe20007ffe819 */
[C---:B------:R-:W-:Y:S01]  /*55b0*/  IMAD.SHL.U32 R32, R0.reuse, 0x2, RZ ;  /* 0x0000000200207824 */ /* 0x040fe200078e00ff */
[----:B------:R-:W-:Y:S01]  /*55c0*/  LOP3.LUT R27, R0, 0x3, RZ, 0xc0, !PT ;  /* 0x00000003001b7812 */ /* 0x000fe200078ec0ff */
[----:B------:R-:W-:-:S02]  /*55d0*/  IMAD.SHL.U32 R30, R24, 0x40, RZ ;  /* 0x00000040181e7824 */ /* 0x000fc400078e00ff */
[----:B------:R-:W-:Y:S02]  /*55e0*/  IMAD R31, R24, -0x40, R31 ;  /* 0xffffffc0181f7824 */ /* 0x000fe400078e021f */
[----:B---3--:R-:W-:Y:S02]  /*55f0*/  IMAD.SHL.U32 R29, R3, 0x80, RZ ;  /* 0x00000080031d7824 */ /* 0x008fe400078e00ff */
[----:B------:R0:W5:Y:S01]  /*5600*/  LDL.LU R3, [R1+0x8c] ;  /* 0x00008c0001037983 */ /* 0x0001620000300800 */
[----:B------:R-:W-:Y:S01]  /*5610*/  LOP3.LUT R43, R30, 0x40, R25, 0xe2, !PT ;  /* 0x000000401e2b7812 */ /* 0x000fe200078ee219 */
[----:B----4-:R-:W-:Y:S01]  /*5620*/  IMAD R42, R27, -0x2, R28 ;  /* 0xfffffffe1b2a7824 */ /* 0x010fe200078e021c */
[----:B------:R-:W-:Y:S01]  /*5630*/  ISETP.GE.AND P1, PT, R29, R28, PT ;  /* 0x0000001c1d00720c */ /* 0x000fe20003f26270 */
[C---:B--2---:R-:W-:Y:S02]  /*5640*/  IMAD.SHL.U32 R24, R2.reuse, 0x100, RZ ;  /* 0x0000010002187824 */ /* 0x044fe400078e00ff */
[----:B------:R-:W-:-:S02]  /*5650*/  IMAD.WIDE R38, R2, 0x100, RZ ;  /* 0x0000010002267825 */ /* 0x000fc400078e02ff */
[----:B------:R0:W5:Y:S04]  /*5660*/  LDL.LU R2, [R1+0x88] ;  /* 0x0000880001027983 */ /* 0x0001680000300800 */
[----:B------:R0:W5:Y:S01]  /*5670*/  LDL.LU R0, [R1+0x84] ;  /* 0x0000840001007983 */ /* 0x0001620000300800 */
[----:B------:R-:W-:Y:S01]  /*5680*/  ISETP.GE.OR P1, PT, R24, UR6, P1 ;  /* 0x0000000618007c0c */ /* 0x000fe20008f26670 */
[----:B------:R-:W-:Y:S01]  /*5690*/  IMAD.IADD R42, R42, 0x1, -R29 ;  /* 0x000000012a2a7824 */ /* 0x000fe200078e0a1d */
[----:B------:R-:W-:Y:S01]  /*56a0*/  IADD3 R41, -R24, UR6, R31 ;  /* 0x0000000618297c10 */ /* 0x000fe2000fffe11f */
[----:B------:R-:W-:Y:S01]  /*56b0*/  IMAD.MOV.U32 R40, RZ, RZ, -0x1 ;  /* 0xffffffffff287424 */ /* 0x000fe200078e00ff */
[----:B------:R-:W-:Y:S02]  /*56c0*/  LOP3.LUT R43, R38, R43, R26, 0xfe, !PT ;  /* 0x0000002b262b7212 */ /* 0x000fe400078efe1a */
[----:B------:R-:W-:-:S07]  /*56d0*/  LOP3.LUT R32, R29, 0x6, R32, 0xf8, !PT ;  /* 0x000000061d207812 */ /* 0x000fce00078ef820 */
[----:B0-----:R-:W-:Y:S05]  /*56e0*/  @P1 BRA `(.L_x_35) ;  /* 0x00000090000c1947 */ /* 0x001fea0003800000 */
[----:B------:R-:W0:Y:S01]  /*56f0*/  LDC.64 R28, c[0x0][0x5c8] ;  /* 0x00017200ff1c7b82 */ /* 0x000e220000000a00 */
[----:B------:R-:W-:Y:S01]  /*5700*/  USHF.R.S32.HI UR7, URZ, 0x1f, UR12 ;  /* 0x0000001f3f077899 */ /* 0x000fe2000801140c */
[--C-:B------:R-:W-:Y:S01]  /*5710*/  SHF.R.S32.HI R33, RZ, 0x1f, R32.reuse ;  /* 0x0000001fff217819 */ /* 0x100fe20000011420 */
[----:B------:R-:W-:Y:S01]  /*5720*/  ULDC.64 UR10, c[0x0][0x5d0] ;  /* 0x00017400000a7ab9 */ /* 0x000fe20000000a00 */
[----:B------:R-:W-:Y:S01]  /*5730*/  BSSY B0, `(.L_x_35) ;  /* 0x00008fe000007945 */ /* 0x000fe20003800000 */
[----:B------:R-:W-:Y:S02]  /*5740*/  UIMAD UR6, UR7, UR10, URZ ;  /* 0x0000000a070672a4 */ /* 0x000fe4000f8e023f */
[----:B------:R-:W-:Y:S02]  /*5750*/  IMAD.U32 R27, RZ, RZ, UR10 ;  /* 0x0000000aff1b7e24 */ /* 0x000fe4000f8e00ff */
[----:B------:R-:W-:Y:S02]  /*5760*/  UIMAD UR6, UR12, UR11, UR6 ;  /* 0x0000000b0c0672a4 */ /* 0x000fe4000f8e0206 */
[----:B------:R-:W-:Y:S01]  /*5770*/  IMAD.WIDE.U32 R26, R27, UR12, R32 ;  /* 0x0000000c1b1a7c25 */ /* 0x000fe2000f8e0020 */
[----:B------:R-:W-:-:S03]  /*5780*/  ULDC.64 UR10, c[0x0][0x5c0] ;  /* 0x00017000000a7ab9 */ /* 0x000fc60000000a00 */
[----:B------:R-:W-:Y:S02]  /*5790*/  VIADD R27, R27, UR6 ;  /* 0x000000061b1b7c36 */ /* 0x000fe40008000000 */
[-C--:B0-----:R-:W-:Y:S01]  /*57a0*/  IMAD R24, R39, R28.reuse, RZ ;  /* 0x0000001c27187224 */ /* 0x081fe200078e02ff */
[----:B------:R-:W-:Y:S01]  /*57b0*/  SHF.L.U64.HI R34, R28, 0x3, R29 ;  /* 0x000000031c227819 */ /* 0x000fe2000001021d */
[----:B------:R-:W-:-:S04]  /*57c0*/  IMAD.WIDE.U32 R26, R43, R28, R26 ;  /* 0x0000001c2b1a7225 */ /* 0x000fc800078e001a */
[----:B------:R-:W-:Y:S01]  /*57d0*/  IMAD R25, R43, R29, R24 ;  /* 0x0000001d2b197224 */ /* 0x000fe200078e0218 */
[C---:B------:R-:W-:Y:S01]  /*57e0*/  LEA R30, P2, R28.reuse, R26, 0x7 ;  /* 0x0000001a1c1e7211 */ /* 0x040fe200078438ff */
[----:B------:R-:W-:Y:S01]  /*57f0*/  IMAD.SHL.U32 R31, R28, 0x8, RZ ;  /* 0x000000081c1f7824 */ /* 0x000fe200078e00ff */
[----:B------:R-:W-:Y:S01]  /*5800*/  IADD3 R24, P1, R26, UR10, RZ ;  /* 0x0000000a1a187c10 */ /* 0x000fe2000ff3e0ff */
[----:B------:R-:W-:-:S03]  /*5810*/  IMAD.IADD R27, R27, 0x1, R25 ;  /* 0x000000011b1b7824 */ /* 0x000fc600078e0219 */
[----:B------:R-:W-:Y:S02]  /*5820*/  IADD3 R26, P5, P6, R26, UR10, R31 ;  /* 0x0000000a1a1a7c10 */ /* 0x000fe4000febe01f */
[----:B------:R-:W-:Y:S02]  /*5830*/  LEA.HI.X R29, R28, R27, R29, 0x7, P2 ;  /* 0x0000001b1c1d7211 */ /* 0x000fe400010f3c1d */
[C---:B------:R-:W-:Y:S02]  /*5840*/  IADD3.X R25, R27.reuse, UR11, RZ, P1, !PT ;  /* 0x0000000b1b197c10 */ /* 0x040fe40008ffe4ff */
[----:B------:R-:W-:Y:S02]  /*5850*/  IADD3.X R27, R27, UR11, R34, P5, P6 ;  /* 0x0000000b1b1b7c10 */ /* 0x000fe4000afec422 */
[----:B------:R-:W-:Y:S02]  /*5860*/  FSETP.NEU.AND P5, PT, RZ, UR21, PT ;  /* 0x00000015ff007c0b */ /* 0x000fe4000bfad000 */
[----:B------:R-:W-:-:S02]  /*5870*/  IADD3 R28, P1, P2, R30, UR10, R31 ;  /* 0x0000000a1e1c7c10 */ /* 0x000fc4000fa3e01f */
[----:B------:R-:W-:-:S04]  /*5880*/  IADD3 R30, P3, R30, UR10, RZ ;  /* 0x0000000a1e1e7c10 */ /* 0x000fc8000ff7e0ff */
[C---:B------:R-:W-:Y:S02]  /*5890*/  IADD3.X R31, R29.reuse, UR11, RZ, P3, !PT ;  /* 0x0000000b1d1f7c10 */ /* 0x040fe40009ffe4ff */
[----:B------:R-:W-:-:S03]  /*58a0*/  IADD3.X R29, R29, UR11, R34, P1, P2 ;  /* 0x0000000b1d1d7c10 */ /* 0x000fc60008fe4422 */
[----:B------:R-:W-:Y:S05]  /*58b0*/  @!P5 BRA `(.L_x_36) ;  /* 0x0000006c0014d947 */ /* 0x000fea0003800000 */
[----:B------:R-:W-:Y:S01]  /*58c0*/  ULDC.64 UR10, c[0x0][0x5b8] ;  /* 0x00016e00000a7ab9 */ /* 0x000fe20000000a00 */
[----:B------:R-:W-:Y:S01]  /*58d0*/  ISETP.GE.AND P1, PT, R41, 0x1, PT ;  /* 0x000000012900780c */ /* 0x000fe20003f26270 */
[----:B------:R-:W-:Y:S02]  /*58e0*/  UIMAD UR6, UR7, UR10, URZ ;  /* 0x0000000a070672a4 */ /* 0x000fe4000f8e023f */
[----:B------:R-:W-:Y:S01]  /*58f0*/  IMAD.U32 R35, RZ, RZ, UR10 ;  /* 0x0000000aff237e24 */ /* 0x000fe2000f8e00ff */
[----:B------:R-:W-:Y:S01]  /*5900*/  BSSY B1, `(.L_x_37) ;  /* 0x0000010000017945 */ /* 0x000fe20003800000 */
[----:B------:R-:W-:Y:S01]  /*5910*/  ISETP.LT.OR P5, PT, R42, 0x1, !P1 ;  /* 0x000000012a00780c */ /* 0x000fe20004fa1670 */
[----:B------:R-:W-:Y:S02]  /*5920*/  UIMAD UR6, UR12, UR11, UR6 ;  /* 0x0000000b0c0672a4 */ /* 0x000fe4000f8e0206 */
[----:B------:R-:W-:Y:S01]  /*5930*/  IMAD.WIDE.U32 R32, R35, UR12, R32 ;  /* 0x0000000c23207c25 */ /* 0x000fe2000f8e0020 */
[----:B------:R-:W-:-:S03]  /*5940*/  ULDC.64 UR10, c[0x0][0x5a8] ;  /* 0x00016a00000a7ab9 */ /* 0x000fc60000000a00 */
[----:B------:R-:W-:Y:S02]  /*5950*/  IMAD.MOV.U32 R36, RZ, RZ, R32 ;  /* 0x000000ffff247224 */ /* 0x000fe400078e0020 */
[----:B------:R-:W-:Y:S01]  /*5960*/  VIADD R37, R33, UR6 ;  /* 0x0000000621257c36 */ /* 0x000fe20008000000 */
[----:B------:R-:W-:Y:S02]  /*5970*/  ULDC.64 UR6, c[0x0][0x5b0] ;  /* 0x00016c0000067ab9 */ /* 0x000fe40000000a00 */
[----:B------:R-:W-:Y:S02]  /*5980*/  IMAD R34, R39, UR6, RZ ;  /* 0x0000000627227c24 */ /* 0x000fe4000f8e02ff */
[----:B------:R-:W-:-:S04]  /*5990*/  IMAD.WIDE.U32 R32, R43, UR6, R36 ;  /* 0x000000062b207c25 */ /* 0x000fc8000f8e0024 */
[--C-:B------:R-:W-:Y:S01]  /*59a0*/  IMAD R35, R43, UR7, R34.reuse ;  /* 0x000000072b237c24 */ /* 0x100fe2000f8e0222 */
[----:B------:R-:W-:Y:S02]  /*59b0*/  IADD3 R32, P2, R32, UR10, RZ ;  /* 0x0000000a20207c10 */ /* 0x000fe4000ff5e0ff */
[----:B------:R-:W-:Y:S02]  /*59c0*/  PRMT R34, RZ, 0x7610, R34 ;  /* 0x00007610ff227816 */ /* 0x000fe40000000022 */
[----:B------:R-:W-:Y:S01]  /*59d0*/  IADD3.X R33, R33, UR11, R35, P2, !PT ;  /* 0x0000000b21217c10 */ /* 0x000fe200097fe423 */
[----:B------:R-:W-:Y:S08]  /*59e0*/  @P5 BRA `(.L_x_38) ;  /* 0x0000000000045947 */ /* 0x000ff00003800000 */
[----:B------:R0:W5:Y:S02]  /*59f0*/  LDG.E.U8 R34, desc[UR14][R32.64] ;  /* 0x0000000e20227981 */ /* 0x000164000c1e1100 */
.L_x_38:
[----:B------:R-:W-:Y:S05]  /*5a00*/  BSYNC B1 ;  /* 0x0000000000017941 */ /* 0x000fea0003800000 */
.L_x_37:
[----:B-----5:R-:W-:Y:S01]  /*5a10*/  LOP3.LUT R34, R34, 0xff, RZ, 0xc0, !PT ;  /* 0x000000ff22227812 */ /* 0x020fe200078ec0ff */
[----:B------:R-:W-:Y:S01]  /*5a20*/  BSSY B1, `(.L_x_39) ;  /* 0x000000b000017945 */ /* 0x000fe20003800000 */
[----:B------:R-:W-:Y:S02]  /*5a30*/  ISETP.LT.OR P3, PT, R42, 0x2, !P1 ;  /* 0x000000022a00780c */ /* 0x000fe40004f61670 */
[----:B------:R-:W-:-:S05]  /*5a40*/  F2FP.F16.E5M2.UNPACK_B R34, R34 ;  /* 0x00000022ff22723e */ /* 0x000fca00020004ff */
[----:B------:R-:W-:-:S05]  /*5a50*/  HADD2.F32 R34, -RZ, R34.H0_H0 ;  /* 0x20000022ff227230 */ /* 0x000fca0000004100 */
[----:B------:R-:W-:Y:S01]  /*5a60*/  FMUL R35, R34, UR21 ;  /* 0x0000001522237c20 */ /* 0x000fe20008400000 */
[----:B------:R-:W-:-:S03]  /*5a70*/  PRMT R34, RZ, 0x7610, R34 ;  /* 0x00007610ff227816 */ /* 0x000fc60000000022 */
[----:B------:R-:W-:-:S05]  /*5a80*/  FFMA R35, R228, UR20, R35 ;  /* 0x00000014e4237c23 */ /* 0x000fca0008000023 */
[----:B------:R-:W-:-:S05]  /*5a90*/  F2FP.SATFINITE.E5M2.F32.PACK_AB_MERGE_C R35, RZ, R35, RZ ;  /* 0x00000023ff23723e */ /* 0x000fca00048060ff */
[----:B------:R2:W-:Y:S01]  /*5aa0*/  @!P5 STG.E.U8 desc[UR14][R24.64], R35 ;  /* 0x000000231800d986 */ /* 0x0005e2000c10110e */
[----:B------:R-:W-:Y:S05]  /*5ab0*/  @P3 BRA `(.L_x_40) ;  /* 0x0000000000043947 */ /* 0x000fea0003800000 */
[----:B------:R3:W5:Y:S02]  /*5ac0*/  LDG.E.U8 R34, desc[UR14][R32.64+0x1] ;  /* 0x0000010e20227981 */ /* 0x000764000c1e1100 */
.L_x_40:
[----:B------:R-:W-:Y:S05]  /*5ad0*/  BSYNC B1 ;  /* 0x0000000000017941 */ /* 0x000fea0003800000 */
.L_x_39:
[----:B-----5:R-:W-:Y:S01]  /*5ae0*/  LOP3.LUT R34, R34, 0xff, RZ, 0xc0, !PT ;  /* 0x000000ff22227812 */ /* 0x020fe200078ec0ff */
[----:B------:R-:W-:Y:S01]  /*5af0*/  BSSY B1, `(.L_x_41) ;  /* 0x0000013000017945 */ /* 0x000fe20003800000 */
[----:B------:R-:W-:Y:S02]  /*5b00*/  IADD3 R45, P2, R43, 0x8, RZ ;  /* 0x000000082b2d7810 */ /* 0x000fe40007f5e0ff */
[----:B------:R-:W-:-:S03]  /*5b10*/  F2FP.F16.E5M2.UNPACK_B R34, R34 ;  /* 0x00000022ff22723e */ /* 0x000fc600020004ff */
[----:B--2---:R-:W-:Y:S01]  /*5b20*/  IMAD.X R35, RZ, RZ, R39, P2 ;  /* 0x000000ffff237224 */ /* 0x004fe200010e0627 */
[----:B------:R-:W-:Y:S01]  /*5b30*/  ISETP.GE.AND P2, PT, R41, 0x9, PT ;  /* 0x000000092900780c */ /* 0x000fe20003f46270 */
[----:B------:R-:W-:Y:S02]  /*5b40*/  HADD2.F32 R34, -RZ, R34.H0_H0 ;  /* 0x20000022ff227230 */ /* 0x000fe40000004100 */
[----:B------:R-:W-:Y:S01]  /*5b50*/  IMAD R46, R35, UR6, RZ ;  /* 0x00000006232e7c24 */ /* 0x000fe2000f8e02ff */
[----:B------:R-:W-:Y:S02]  /*5b60*/  ISETP.LT.OR P5, PT, R42, 0x1, !P2 ;  /* 0x000000012a00780c */ /* 0x000fe400057a1670 */
[----:B------:R-:W-:Y:S01]  /*5b70*/  FMUL R44, R34, UR21 ;  /* 0x00000015222c7c20 */ /* 0x000fe20008400000 */
[----:B------:R-:W-:-:S04]  /*5b80*/  IMAD.WIDE.U32 R34, R45, UR6, R36 ;  /* 0x000000062d227c25 */ /* 0x000fc8000f8e0024 */
[----:B------:R-:W-:Y:S01]  /*5b90*/  FFMA R44, R227, UR20, R44 ;  /* 0x00000014e32c7c23 */ /* 0x000fe2000800002c */
[----:B------:R-:W-:Y:S01]  /*5ba0*/  IMAD R45, R45, UR7, R46 ;  /* 0x000000072d2d7c24 */ /* 0x000fe2000f8e022e */
[----:B------:R-:W-:-:S03]  /*5bb0*/  IADD3 R34, P6, R34, UR10, RZ ;  /* 0x0000000a22227c10 */ /* 0x000fc6000ffde0ff */
[----:B------:R-:W-:Y:S02]  /*5bc0*/  F2FP.SATFINITE.E5M2.F32.PACK_AB_MERGE_C R47, RZ, R44, RZ ;  /* 0x0000002cff2f723e */ /* 0x000fe400048060ff */
[----:B------:R-:W-:Y:S02]  /*5bd0*/  IADD3.X R35, R35, UR11, R45, P6, !PT ;  /* 0x0000000b23237c10 */ /* 0x000fe4000b7fe42d */
[----:B------:R-:W-:Y:S01]  /*5be0*/  PRMT R44, RZ, 0x7610, R44 ;  /* 0x00007610ff2c7816 */ /* 0x000fe2000000002c */
[----:B------:R2:W-:Y:S01]  /*5bf0*/  @!P3 STG.E.U8 desc[UR14][R24.64+0x1], R47 ;  /* 0x0000012f1800b986 */ /* 0x0005e2000c10110e */
[----:B------:R-:W-:Y:S05]  /*5c00*/  @P5 BRA `(.L_x_42) ;  /* 0x0000000000045947 */ /* 0x000fea0003800000 */
[----:B------:R4:W5:Y:S02]  /*5c10*/  LDG.E.U8 R44, desc[UR14][R34.64] ;  /* 0x0000000e222c7981 */ /* 0x000964000c1e1100 */
.L_x_42:
[----:B------:R-:W-:Y:S05]  /*5c20*/  BSYNC B1 ;  /* 0x0000000000017941 */ /* 0x000fea0003800000 */
.L_x_41:
        /* <DEDUP_REMOVED lines=12> */
.L_x_44:
[----:B------:R-:W-:Y:S05]  /*5cf0*/  BSYNC B1 ;  /* 0x0000000000017941 */ /* 0x000fea0003800000 */
.L_x_43:
[----:B-----5:R-:W-:Y:S01]  /*5d00*/  LOP3.LUT R44, R44, 0xff, RZ, 0xc0, !PT ;  /* 0x000000ff2c2c7812 */ /* 0x020fe200078ec0ff */
[----:B------:R-:W-:Y:S01]  /*5d10*/  BSSY B1, `(.L_x_45) ;  /* 0x000000b000017945 */ /* 0x000fe20003800000 */
[----:B------:R-:W-:Y:S02]  /*5d20*/  ISETP.LT.OR P5, PT, R42, 0x9, !P1 ;  /* 0x000000092a00780c */ /* 0x000fe40004fa1670 */
[----:B------:R-:W-:-:S05]  /*5d30*/  F2FP.F16.E5M2.UNPACK_B R44, R44 ;  /* 0x0000002cff2c723e */ /* 0x000fca00020004ff */
[----:B------:R-:W-:-:S05]  /*5d40*/  HADD2.F32 R44, -RZ, R44.H0_H0 ;  /* 0x2000002cff2c7230 */ /* 0x000fca0000004100 */
[----:B------:R-:W-:-:S04]  /*5d50*/  FMUL R44, R44, UR21 ;  /* 0x000000152c2c7c20 */ /* 0x000fc80008400000 */
[----:B------:R-:W-:-:S05]  /*5d60*/  FFMA R44, R225, UR20, R44 ;  /* 0x00000014e12c7c23 */ /* 0x000fca000800002c */
[----:B0-----:R-:W-:Y:S02]  /*5d70*/  F2FP.SATFINITE.E5M2.F32.PACK_AB_MERGE_C R45, RZ, R44, RZ ;  /* 0x0000002cff2d723e */ /* 0x001fe400048060ff */
[----:B------:R-:W-:-:S03]  /*5d80*/  PRMT R44, RZ, 0x7610, R44 ;  /* 0x00007610ff2c7816 */ /* 0x000fc6000000002c */
[----:B------:R0:W-:Y:S01]  /*5d90*/  @!P3 STG.E.U8 desc[UR14][R26.64+0x1], R45 ;  /* 0x0000012d1a00b986 */ /* 0x0001e2000c10110e */
[----:B------:R-:W-:Y:S05]  /*5da0*/  @P5 BRA `(.L_x_46) ;  /* 0x0000000000045947 */ /* 0x000fea0003800000 */
[----:B------:R0:W5:Y:S02]  /*5db0*/  LDG.E.U8 R44, desc[UR14][R32.64+0x8] ;  /* 0x0000080e202c7981 */ /* 0x000164000c1e1100 */
.L_x_46:
[----:B------:R-:W-:Y:S05]  /*5dc0*/  BSYNC B1 ;  /* 0x0000000000017941 */ /* 0x000fea0003800000 */
.L_x_45:
[----:B-----5:R-:W-:Y:S01]  /*5dd0*/  LOP3.LUT R44, R44, 0xff, RZ, 0xc0, !PT ;  /* 0x000000ff2c2c7812 */ /* 0x020fe200078ec0ff */
[----:B------:R-:W-:Y:S01]  /*5de0*/  BSSY B1, `(.L_x_47) ;  /* 0x000000b000017945 */ /* 0x000fe20003800000 */
[----:B------:R-:W-:Y:S02]  /*5df0*/  ISETP.LT.OR P3, PT, R42, 0xa, !P1 ;  /* 0x0000000a2a00780c */ /* 0x000fe40004f61670 */
[----:B------:R-:W-:-:S05]  /*5e00*/  F2FP.F16.E5M2.UNPACK_B R44, R44 ;  /* 0x0000002cff2c723e */ /* 0x000fca00020004ff */
[----:B------:R-:W-:-:S05]  /*5e10*/  HADD2.F32 R44, -RZ, R44.H0_H0 ;  /* 0x2000002cff2c7230 */ /* 0x000fca0000004100 */
[----:B0-----:R-:W-:Y:S01]  /*5e20*/  FMUL R45, R44, UR21 ;  /* 0x000000152c2d7c20 */ /* 0x001fe20008400000 */
[----:B------:R-:W-:-:S03]  /*5e30*/  PRMT R44, RZ, 0x7610, R44 ;  /* 0x00007610ff2c7816 */ /* 0x000fc6000000002c */
[----:B------:R-:W-:-:S05]  /*5e40*/  FFMA R45, R224, UR20, R45 ;  /* 0x00000014e02d7c23 */ /* 0x000fca000800002d */
[----:B------:R-:W-:-:S05]  /*5e50*/  F2FP.SATFINITE.E5M2.F32.PACK_AB_MERGE_C R45, RZ, R45, RZ ;  /* 0x0000002dff2d723e */ /* 0x000fca00048060ff */
[----:B------:R0:W-:Y:S01]  /*5e60*/  @!P5 STG.E.U8 desc[UR14][R24.64+0x8], R45 ;  /* 0x0000082d1800d986 */ /* 0x0001e2000c10110e */
[----:B------:R-:W-:Y:S05]  /*5e70*/  @P3 BRA `(.L_x_48) ;  /* 0x0000000000043947 */ /* 0x000fea0003800000 */
[----:B------:R0:W5:Y:S02]  /*5e80*/  LDG.E.U8 R44, desc[UR14][R32.64+0x9] ;  /* 0x0000090e202c7981 */ /* 0x000164000c1e1100 */
.L_x_48:
[----:B------:R-:W-:Y:S05]  /*5e90*/  BSYNC B1 ;  /* 0x0000000000017941 */ /* 0x000fea0003800000 */
.L_x_47:
        /* <DEDUP_REMOVED lines=12> */
.L_x_50:
[----:B------:R-:W-:Y:S05]  /*5f60*/  BSYNC B1 ;  /* 0x0000000000017941 */ /* 0x000fea0003800000 */
.L_x_49:
        /* <DEDUP_REMOVED lines=12> */
.L_x_52:
[----:B------:R-:W-:Y:S05]  /*6030*/  BSYNC B1 ;  /* 0x0000000000017941 */ /* 0x000fea0003800000 */
.L_x_51:
        /* <DEDUP_REMOVED lines=12> */
.L_x_54:
[----:B------:R-:W-:Y:S05]  /*6100*/  BSYNC B1 ;  /* 0x0000000000017941 */ /* 0x000fea0003800000 */
.L_x_53:
        /* <DEDUP_REMOVED lines=12> */
.L_x_56:
[----:B------:R-:W-:Y:S05]  /*61d0*/  BSYNC B1 ;  /* 0x0000000000017941 */ /* 0x000fea0003800000 */
.L_x_55:
        /* <DEDUP_REMOVED lines=12> */
.L_x_58:
[----:B------:R-:W-:Y:S05]  /*62a0*/  BSYNC B1 ;  /* 0x0000000000017941 */ /* 0x000fea0003800000 */
.L_x_57:
        /* <DEDUP_REMOVED lines=12> */
.L_x_60:
[----:B------:R-:W-:Y:S05]  /*6370*/  BSYNC B1 ;  /* 0x0000000000017941 */ /* 0x000fea0003800000 */
.L_x_59:
        /* <DEDUP_REMOVED lines=12> */
.L_x_62:
[----:B------:R-:W-:Y:S05]  /*6440*/  BSYNC B1 ;  /* 0x0000000000017941 */ /* 0x000fea0003800000 */
.L_x_61:
        /* <DEDUP_REMOVED lines=12> */
.L_x_64:
[----:B------:R-:W-:Y:S05]  /*6510*/  BSYNC B1 ;  /* 0x0000000000017941 */ /* 0x000fea0003800000 */
.L_x_63:
        /* <DEDUP_REMOVED lines=12> */
.L_x_66:
[----:B------:R-:W-:Y:S05]  /*65e0*/  BSYNC B1 ;  /* 0x0000000000017941 */ /* 0x000fea0003800000 */
.L_x_65:
        /* <DEDUP_REMOVED lines=12> */
.L_x_68:
[----:B------:R-:W-:Y:S05]  /*66b0*/  BSYNC B1 ;  /* 0x0000000000017941 */ /* 0x000fea0003800000 */
.L_x_67:
        /* <DEDUP_REMOVED lines=12> */
.L_x_70:
[----:B------:R-:W-:Y:S05]  /*6780*/  BSYNC B1 ;  /* 0x0000000000017941 */ /* 0x000fea0003800000 */
.L_x_69:
        /* <DEDUP_REMOVED lines=12> */
.L_x_72:
[----:B------:R-:W-:Y:S05]  /*6850*/  BSYNC B1 ;  /* 0x0000000000017941 */ /* 0x000fea0003800000 */
.L_x_71:
        /* <DEDUP_REMOVED lines=12> */
.L_x_74:
[----:B------:R-:W-:Y:S05]  /*6920*/  BSYNC B1 ;  /* 0x0000000000017941 */ /* 0x000fea0003800000 */
.L_x_73:
        /* <DEDUP_REMOVED lines=12> */
.L_x_76:
[----:B------:R-:W-:Y:S05]  /*69f0*/  BSYNC B1 ;  /* 0x0000000000017941 */ /* 0x000fea0003800000 */
.L_x_75:
        /* <DEDUP_REMOVED lines=12> */
.L_x_78:
[----:B------:R-:W-:Y:S05]  /*6ac0*/  BSYNC B1 ;  /* 0x0000000000017941 */ /* 0x000fea0003800000 */
.L_x_77:
        /* <DEDUP_REMOVED lines=12> */
.L_x_80:
[----:B------:R-:W-:Y:S05]  /*6b90*/  BSYNC B1 ;  /* 0x0000000000017941 */ /* 0x000fea0003800000 */
.L_x_79:
        /* <DEDUP_REMOVED lines=12> */
.L_x_82:
[----:B------:R-:W-:Y:S05]  /*6c60*/  BSYNC B1 ;  /* 0x0000000000017941 */ /* 0x000fea0003800000 */
.L_x_81:
        /* <DEDUP_REMOVED lines=12> */
.L_x_84:
[----:B------:R-:W-:Y:S05]  /*6d30*/  BSYNC B1 ;  /* 0x0000000000017941 */ /* 0x000fea0003800000 */
.L_x_83:
        /* <DEDUP_REMOVED lines=12> */
.L_x_86:
[----:B------:R-:W-:Y:S05]  /*6e00*/  BSYNC B1 ;  /* 0x0000000000017941 */ /* 0x000fea0003800000 */
.L_x_85:
        /* <DEDUP_REMOVED lines=12> */
.L_x_88:
[----:B------:R-:W-:Y:S05]  /*6ed0*/  BSYNC B1 ;  /* 0x0000000000017941 */ /* 0x000fea0003800000 */
.L_x_87:
        /* <DEDUP_REMOVED lines=12> */
.L_x_90:
[----:B------:R-:W-:Y:S05]  /*6fa0*/  BSYNC B1 ;  /* 0x0000000000017941 */ /* 0x000fea0003800000 */
.L_x_89:
        /* <DEDUP_REMOVED lines=12> */
.L_x_92:
[----:B------:R-:W-:Y:S05]  /*7070*/  BSYNC B1 ;  /* 0x0000000000017941 */ /* 0x000fea0003800000 */
.L_x_91:
        /* <DEDUP_REMOVED lines=12> */
.L_x_94:
[----:B------:R-:W-:Y:S05]  /*7140*/  BSYNC B1 ;  /* 0x0000000000017941 */ /* 0x000fea0003800000 */
.L_x_93:
        /* <DEDUP_REMOVED lines=12> */
.L_x_96:
[----:B------:R-:W-:Y:S05]  /*7210*/  BSYNC B1 ;  /* 0x0000000000017941 */ /* 0x000fea0003800000 */
.L_x_95:
        /* <DEDUP_REMOVED lines=12> */
.L_x_98:
[----:B------:R-:W-:Y:S05]  /*72e0*/  BSYNC B1 ;  /* 0x0000000000017941 */ /* 0x000fea0003800000 */
.L_x_97:
        /* <DEDUP_REMOVED lines=12> */
.L_x_100:
[----:B------:R-:W-:Y:S05]  /*73b0*/  BSYNC B1 ;  /* 0x0000000000017941 */ /* 0x000fea0003800000 */
.L_x_99:
        /* <DEDUP_REMOVED lines=12> */
.L_x_102:
[----:B------:R-:W-:Y:S05]  /*7480*/  BSYNC B1 ;  /* 0x0000000000017941 */ /* 0x000fea0003800000 */
.L_x_101:
        /* <DEDUP_REMOVED lines=12> */
.L_x_104:
[----:B------:R-:W-:Y:S05]  /*7550*/  BSYNC B1 ;  /* 0x0000000000017941 */ /* 0x000fea0003800000 */
.L_x_103:
        /* <DEDUP_REMOVED lines=12> */
.L_x_106:
[----:B------:R-:W-:Y:S05]  /*7620*/  BSYNC B1 ;  /* 0x0000000000017941 */ /* 0x000fea0003800000 */
.L_x_105:
        /* <DEDUP_REMOVED lines=12> */
.L_x_108:
[----:B------:R-:W-:Y:S05]  /*76f0*/  BSYNC B1 ;  /* 0x0000000000017941 */ /* 0x000fea0003800000 */
.L_x_107:
        /* <DEDUP_REMOVED lines=12> */
.L_x_110:
[----:B------:R-:W-:Y:S05]  /*77c0*/  BSYNC B1 ;  /* 0x0000000000017941 */ /* 0x000fea0003800000 */
.L_x_109:
        /* <DEDUP_REMOVED lines=12> */
.L_x_112:
[----:B------:R-:W-:Y:S05]  /*7890*/  BSYNC B1 ;  /* 0x0000000000017941 */ /* 0x000fea0003800000 */
.L_x_111:
        /* <DEDUP_REMOVED lines=12> */
.L_x_114:
[----:B------:R-:W-:Y:S05]  /*7960*/  BSYNC B1 ;  /* 0x0000000000017941 */ /* 0x000fea0003800000 */
.L_x_113:
        /* <DEDUP_REMOVED lines=12> */
.L_x_116:
[----:B------:R-:W-:Y:S05]  /*7a30*/  BSYNC B1 ;  /* 0x0000000000017941 */ /* 0x000fea0003800000 */
.L_x_115:
        /* <DEDUP_REMOVED lines=12> */
.L_x_118:
[----:B------:R-:W-:Y:S05]  /*7b00*/  BSYNC B1 ;  /* 0x0000000000017941 */ /* 0x000fea0003800000 */
.L_x_117:
        /* <DEDUP_REMOVED lines=12> */
.L_x_120:
[----:B------:R-:W-:Y:S05]  /*7bd0*/  BSYNC B1 ;  /* 0x0000000000017941 */ /* 0x000fea0003800000 */
.L_x_119:
        /* <DEDUP_REMOVED lines=12> */
.L_x_122:
[----:B------:R-:W-:Y:S05]  /*7ca0*/  BSYNC B1 ;  /* 0x0000000000017941 */ /* 0x000fea0003800000 */
.L_x_121:
        /* <DEDUP_REMOVED lines=12> */
.L_x_124:
[----:B------:R-:W-:Y:S05]  /*7d70*/  BSYNC B1 ;  /* 0x0000000000017941 */ /* 0x000fea0003800000 */
.L_x_123:
        /* <DEDUP_REMOVED lines=12> */
.L_x_126:
[----:B------:R-:W-:Y:S05]  /*7e40*/  BSYNC B1 ;  /* 0x0000000000017941 */ /* 0x000fea0003800000 */
.L_x_125:
        /* <DEDUP_REMOVED lines=12> */
.L_x_128:
[----:B------:R-:W-:Y:S05]  /*7f10*/  BSYNC B1 ;  /* 0x0000000000017941 */ /* 0x000fea0003800000 */
.L_x_127:
        /* <DEDUP_REMOVED lines=12> */
.L_x_130:
[----:B------:R-:W-:Y:S05]  /*7fe0*/  BSYNC B1 ;  /* 0x0000000000017941 */ /* 0x000fea0003800000 */
.L_x_129:
        /* <DEDUP_REMOVED lines=12> */
.L_x_132:
[----:B------:R-:W-:Y:S05]  /*80b0*/  BSYNC B1 ;  /* 0x0000000000017941 */ /* 0x000fea0003800000 */
.L_x_131:
        /* <DEDUP_REMOVED lines=12> */
.L_x_134:
[----:B------:R-:W-:Y:S05]  /*8180*/  BSYNC B1 ;  /* 0x0000000000017941 */ /* 0x000fea0003800000 */
.L_x_133:
        /* <DEDUP_REMOVED lines=12> */
.L_x_136:
[----:B------:R-:W-:Y:S05]  /*8250*/  BSYNC B1 ;  /* 0x0000000000017941 */ /* 0x000fea0003800000 */
.L_x_135:
        /* <DEDUP_REMOVED lines=12> */
.L_x_138:
[----:B------:R-:W-:Y:S05]  /*8320*/  BSYNC B1 ;  /* 0x0000000000017941 */ /* 0x000fea0003800000 */
.L_x_137:
        /* <DEDUP_REMOVED lines=12> */
.L_x_140:
[----:B------:R-:W-:Y:S05]  /*83f0*/  BSYNC B1 ;  /* 0x0000000000017941 */ /* 0x000fea0003800000 */
.L_x_139:
        /* <DEDUP_REMOVED lines=12> */
.L_x_142:
[----:B------:R-:W-:Y:S05]  /*84c0*/  BSYNC B1 ;  /* 0x0000000000017941 */ /* 0x000fea0003800000 */
.L_x_141:
        /* <DEDUP_REMOVED lines=12> */
.L_x_144:
[----:B------:R-:W-:Y:S05]  /*8590*/  BSYNC B1 ;  /* 0x0000000000017941 */ /* 0x000fea0003800000 */
.L_x_143:
        /* <DEDUP_REMOVED lines=12> */
.L_x_146:
[----:B------:R-:W-:Y:S05]  /*8660*/  BSYNC B1 ;  /* 0x0000000000017941 */ /* 0x000fea0003800000 */
.L_x_145:
        /* <DEDUP_REMOVED lines=12> */
.L_x_148:
[----:B------:R-:W-:Y:S05]  /*8730*/  BSYNC B1 ;  /* 0x0000000000017941 */ /* 0x000fea0003800000 */
.L_x_147:
        /* <DEDUP_REMOVED lines=12> */
.L_x_150:
[----:B------:R-:W-:Y:S05]  /*8800*/  BSYNC B1 ;  /* 0x0000000000017941 */ /* 0x000fea0003800000 */
.L_x_149:
        /* <DEDUP_REMOVED lines=12> */
.L_x_152:
[----:B------:R-:W-:Y:S05]  /*88d0*/  BSYNC B1 ;  /* 0x0000000000017941 */ /* 0x000fea0003800000 */
.L_x_151:
        /* <DEDUP_REMOVED lines=12> */
.L_x_154:
[----:B------:R-:W-:Y:S05]  /*89a0*/  BSYNC B1 ;  /* 0x0000000000017941 */ /* 0x000fea0003800000 */
.L_x_153:
        /* <DEDUP_REMOVED lines=12> */
.L_x_156:
[----:B------:R-:W-:Y:S05]  /*8a70*/  BSYNC B1 ;  /* 0x0000000000017941 */ /* 0x000fea0003800000 */
.L_x_155:
        /* <DEDUP_REMOVED lines=12> */
.L_x_158:
[----:B------:R-:W-:Y:S05]  /*8b40*/  BSYNC B1 ;  /* 0x0000000000017941 */ /* 0x000fea0003800000 */
.L_x_157:
        /* <DEDUP_REMOVED lines=12> */
.L_x_160:
[----:B------:R-:W-:Y:S05]  /*8c10*/  BSYNC B1 ;  /* 0x0000000000017941 */ /* 0x000fea0003800000 */
.L_x_159:
[----:B-----5:R-:W-:Y:S01]  /*8c20*/  LOP3.LUT R44, R44, 0xff, RZ, 0xc0, !PT ;  /* 0x000000ff2c2c7812 */ /* 0x020fe200078ec0ff */
[----:B------:R-:W-:Y:S01]  /*8c30*/  BSSY B1, `(.L_x_161) ;  /* 0x000000b000017945 */ /* 0x000fe20003800000 */
[----:B------:R-:W-:Y:S02]  /*8c40*/  ISETP.LT.OR P3, PT, R42, 0x79, !P2 ;  /* 0x000000792a00780c */ /* 0x000fe40005761670 */
[----:B------:R-:W-:Y:S02]  /*8c50*/  F2FP.F16.E5M2.UNPACK_B R44, R44 ;  /* 0x0000002cff2c723e */ /* 0x000fe400020004ff */
[----:B0--3--:R-:W-:-:S03]  /*8c60*/  PRMT R32, RZ, 0x7610, R32 ;  /* 0x00007610ff207816 */ /* 0x009fc60000000020 */
[----:B------:R-:W-:-:S05]  /*8c70*/  HADD2.F32 R44, -RZ, R44.H0_H0 ;  /* 0x2000002cff2c7230 */ /* 0x000fca0000004100 */
[----:B------:R-:W-:-:S04]  /*8c80*/  FMUL R44, R44, UR21 ;  /* 0x000000152c2c7c20 */ /* 0x000fc80008400000 */
[----:B------:R-:W-:-:S05]  /*8c90*/  FFMA R44, R167, UR20, R44 ;  /* 0x00000014a72c7c23 */ /* 0x000fca000800002c */
[----:B------:R-:W-:-:S05]  /*8ca0*/  F2FP.SATFINITE.E5M2.F32.PACK_AB_MERGE_C R33, RZ, R44, RZ ;  /* 0x0000002cff21723e */ /* 0x000fca00048060ff */
[----:B------:R0:W-:Y:S01]  /*8cb0*/  @!P1 STG.E.U8 desc[UR14][R24.64+0x79], R33 ;  /* 0x0000792118009986 */ /* 0x0001e2000c10110e */
[----:B------:R-:W-:Y:S05]  /*8cc0*/  @P3 BRA `(.L_x_162) ;  /* 0x0000000000043947 */ /* 0x000fea0003800000 */
[----:B------:R3:W5:Y:S02]  /*8cd0*/  LDG.E.U8 R32, desc[UR14][R34.64+0x78] ;  /* 0x0000780e22207981 */ /* 0x000764000c1e1100 */
.L_x_162:
[----:B------:R-:W-:Y:S05]  /*8ce0*/  BSYNC B1 ;  /* 0x0000000000017941 */ /* 0x000fea0003800000 */
.L_x_161:
[----:B-----5:R-:W-:Y:S01]  /*8cf0*/  LOP3.LUT R32, R32, 0xff, RZ, 0xc0, !PT ;  /* 0x000000ff20207812 */ /* 0x020fe200078ec0ff */
[----:B------:R-:W-:Y:S01]  /*8d00*/  BSSY B1, `(.L_x_163) ;  /* 0x000000b000017945 */ /* 0x000fe20003800000 */
[----:B------:R-:W-:Y:S02]  /*8d10*/  ISETP.LT.OR P2, PT, R42, 0x7a, !P2 ;  /* 0x0000007a2a00780c */ /* 0x000fe40005741670 */
[----:B------:R-:W-:Y:S02]  /*8d20*/  F2FP.F16.E5M2.UNPACK_B R32, R32 ;  /* 0x00000020ff20723e */ /* 0x000fe400020004ff */
[----:B0-2---:R-:W-:-:S03]  /*8d30*/  PRMT R24, RZ, 0x7610, R24 ;  /* 0x00007610ff187816 */ /* 0x005fc60000000018 */
[----:B------:R-:W-:-:S05]  /*8d40*/  HADD2.F32 R32, -RZ, R32.H0_H0 ;  /* 0x20000020ff207230 */ /* 0x000fca0000004100 */
[----:B------:R-:W-:-:S04]  /*8d50*/  FMUL R25, R32, UR21 ;  /* 0x0000001520197c20 */ /* 0x000fc80008400000 */
[----:B------:R-:W-:-:S05]  /*8d60*/  FFMA R25, R166, UR20, R25 ;  /* 0x00000014a6197c23 */ /* 0x000fca0008000019 */
[----:B------:R-:W-:-:S05]  /*8d70*/  F2FP.SATFINITE.E5M2.F32.PACK_AB_MERGE_C R25, RZ, R25, RZ ;  /* 0x00000019ff19723e */ /* 0x000fca00048060ff */
[----:B------:R0:W-:Y:S01]  /*8d80*/  @!P3 STG.E.U8 desc[UR14][R26.64+0x78], R25 ;  /* 0x000078191a00b986 */ /* 0x0001e2000c10110e */
[----:B------:R-:W-:Y:S05]  /*8d90*/  @P2 BRA `(.L_x_164) ;  /* 0x0000000000042947 */ /* 0x000fea0003800000 */
[----:B------:R2:W5:Y:S02]  /*8da0*/  LDG.E.U8 R24, desc[UR14][R34.64+0x79] ;  /* 0x0000790e22187981 */ /* 0x000564000c1e1100 */
.L_x_164:
[----:B------:R-:W-:Y:S05]  /*8db0*/  BSYNC B1 ;  /* 0x0000000000017941 */ /* 0x000fea0003800000 */
.L_x_163:
[----:B-----5:R-:W-:Y:S01]  /*8dc0*/  LOP3.LUT R24, R24, 0xff, RZ, 0xc0, !PT ;  /* 0x000000ff18187812 */ /* 0x020fe200078ec0ff */
[----:B------:R-:W-:Y:S01]  /*8dd0*/  BSSY B1, `(.L_x_165) ;  /* 0x0000013000017945 */ /* 0x000fe20003800000 */
[----:B------:R-:W-:Y:S02]  /*8de0*/  IADD3 R33, P1, R43, 0x80, RZ ;  /* 0x000000802b217810 */ /* 0x000fe40007f3e0ff */
[----:B------:R-:W-:-:S03]  /*8df0*/  F2FP.F16.E5M2.UNPACK_B R24, R24 ;  /* 0x00000018ff18723e */ /* 0x000fc600020004ff */
[----:B0-----:R-:W-:Y:S01]  /*8e00*/  IMAD.X R25, RZ, RZ, R39, P1 ;  /* 0x000000ffff197224 */ /* 0x001fe200008e0627 */
[----:B------:R-:W-:Y:S01]  /*8e10*/  ISETP.GE.AND P1, PT, R41, 0x81, PT ;  /* 0x000000812900780c */ /* 0x000fe20003f26270 */
[----:B------:R-:W-:Y:S02]  /*8e20*/  HADD2.F32 R24, -RZ, R24.H0_H0 ;  /* 0x20000018ff187230 */ /* 0x000fe40000004100 */
[----:B--234-:R-:W-:Y:S01]  /*8e30*/  IMAD R34, R25, UR6, RZ ;  /* 0x0000000619227c24 */ /* 0x01cfe2000f8e02ff */
        /* <DEDUP_REMOVED lines=12> */
.L_x_166:
[----:B------:R-:W-:Y:S05]  /*8f00*/  BSYNC B1 ;  /* 0x0000000000017941 */ /* 0x000fea0003800000 */
.L_x_165:
[----:B-----5:R-:W-:Y:S01]  /*8f10*/  LOP3.LUT R32, R32, 0xff, RZ, 0xc0, !PT ;  /* 0x000000ff20207812 */ /* 0x020fe200078ec0ff */
[----:B------:R-:W-:Y:S01]  /*8f20*/  BSSY B1, `(.L_x_167) ;  /* 0x000000b000017945 */ /* 0x000fe20003800000 */
[----:B------:R-:W-:Y:S02]  /*8f30*/  ISETP.LT.OR P3, PT, R42, 0x2, !P1 ;  /* 0x000000022a00780c */ /* 0x000fe40004f61670 */
[----:B------:R-:W-:Y:S02]  /*8f40*/  F2FP.F16.E5M2.UNPACK_B R32, R32 ;  /* 0x00000020ff20723e */ /* 0x000fe400020004ff */
[----:B0-----:R-:W-:-:S03]  /*8f50*/  PRMT R26, RZ, 0x7610, R26 ;  /* 0x00007610ff1a7816 */ /* 0x001fc6000000001a */
[----:B------:R-:W-:-:S05]  /*8f60*/  HADD2.F32 R32, -RZ, R32.H0_H0 ;  /* 0x20000020ff207230 */ /* 0x000fca0000004100 */
[----:B------:R-:W-:-:S04]  /*8f70*/  FMUL R27, R32, UR21 ;  /* 0x00000015201b7c20 */ /* 0x000fc80008400000 */
[----:B------:R-:W-:-:S05]  /*8f80*/  FFMA R27, R164, UR20, R27 ;  /* 0x00000014a41b7c23 */ /* 0x000fca000800001b */
[----:B------:R-:W-:-:S05]  /*8f90*/  F2FP.SATFINITE.E5M2.F32.PACK_AB_MERGE_C R27, RZ, R27, RZ ;  /* 0x0000001bff1b723e */ /* 0x000fca00048060ff */
[----:B------:R0:W-:Y:S01]  /*8fa0*/  @!P5 STG.E.U8 desc[UR14][R30.64], R27 ;  /* 0x0000001b1e00d986 */ /* 0x0001e2000c10110e */
[----:B------:R-:W-:Y:S05]  /*8fb0*/  @P3 BRA `(.L_x_168) ;  /* 0x0000000000043947 */ /* 0x000fea0003800000 */
[----:B------:R3:W5:Y:S02]  /*8fc0*/  LDG.E.U8 R26, desc[UR14][R24.64+0x1] ;  /* 0x0000010e181a7981 */ /* 0x000764000c1e1100 */
.L_x_168:
[----:B------:R-:W-:Y:S05]  /*8fd0*/  BSYNC B1 ;  /* 0x0000000000017941 */ /* 0x000fea0003800000 */
.L_x_167:
[----:B-----5:R-:W-:Y:S01]  /*8fe0*/  LOP3.LUT R26, R26, 0xff, RZ, 0xc0, !PT ;  /* 0x000000ff1a1a7812 */ /* 0x020fe200078ec0ff */
[----:B------:R-:W-:Y:S01]  /*8ff0*/  BSSY B1, `(.L_x_169) ;  /* 0x0000013000017945 */ /* 0x000fe20003800000 */
[----:B------:R-:W-:Y:S02]  /*9000*/  IADD3 R43, P2, R43, 0x88, RZ ;  /* 0x000000882b2b7810 */ /* 0x000fe40007f5e0ff */
[----:B------:R-:W-:Y:S02]  /*9010*/  F2FP.F16.E5M2.UNPACK_B R26, R26 ;  /* 0x0000001aff1a723e */ /* 0x000fe400020004ff */
[----:B------:R-:W-:Y:S01]  /*9020*/  PRMT R32, RZ, 0x7610, R32 ;  /* 0x00007610ff207816 */ /* 0x000fe20000000020 */
[----:B------:R-:W-:Y:S01]  /*9030*/  IMAD.X R38, RZ, RZ, R39, P2 ;  /* 0x000000ffff267224 */ /* 0x000fe200010e0627 */
[----:B------:R-:W-:Y:S01]  /*9040*/  ISETP.GE.AND P2, PT, R41, 0x89, PT ;  /* 0x000000892900780c */ /* 0x000fe20003f46270 */
[----:B------:R-:W-:Y:S02]  /*9050*/  HADD2.F32 R26, -RZ, R26.H0_H0 ;  /* 0x2000001aff1a7230 */ /* 0x000fe40000004100 */
[----:B------:R-:W-:Y:S01]  /*9060*/  IMAD R38, R38, UR6, RZ ;  /* 0x0000000626267c24 */ /* 0x000fe2000f8e02ff */
[----:B------:R-:W-:Y:S01]  /*9070*/  ISETP.LT.OR P5, PT, R42, 0x1, !P2 ;  /* 0x000000012a00780c */ /* 0x000fe200057a1670 */
[----:B------:R-:W-:-:S04]  /*9080*/  IMAD.WIDE.U32 R36, R43, UR6, R36 ;  /* 0x000000062b247c25 */ /* 0x000fc8000f8e0024 */
[----:B------:R-:W-:Y:S01]  /*9090*/  FMUL R26, R26, UR21 ;  /* 0x000000151a1a7c20 */ /* 0x000fe20008400000 */
[----:B------:R-:W-:-:S03]  /*90a0*/  IMAD R43, R43, UR7, R38 ;  /* 0x000000072b2b7c24 */ /* 0x000fc6000f8e0226 */
[----:B------:R-:W-:Y:S01]  /*90b0*/  FFMA R163, R163, UR20, R26 ;  /* 0x00000014a3a37c23 */ /* 0x000fe2000800001a */
[----:B------:R-:W-:-:S04]  /*90c0*/  IADD3 R26, P6, R36, UR10, RZ ;  /* 0x0000000a241a7c10 */ /* 0x000fc8000ffde0ff */
[----:B------:R-:W-:Y:S02]  /*90d0*/  F2FP.SATFINITE.E5M2.F32.PACK_AB_MERGE_C R163, RZ, R163, RZ ;  /* 0x000000a3ffa3723e */ /* 0x000fe400048060ff */
[----:B0-----:R-:W-:-:S03]  /*90e0*/  IADD3.X R27, R37, UR11, R43, P6, !PT ;  /* 0x0000000b251b7c10 */ /* 0x001fc6000b7fe42b */
[----:B------:R0:W-:Y:S01]  /*90f0*/  @!P3 STG.E.U8 desc[UR14][R30.64+0x1], R163 ;  /* 0x000001a31e00b986 */ /* 0x0001e2000c10110e */
[----:B------:R-:W-:Y:S05]  /*9100*/  @P5 BRA `(.L_x_170) ;  /* 0x0000000000045947 */ /* 0x000fea0003800000 */
[----:B------:R4:W5:Y:S02]  /*9110*/  LDG.E.U8 R32, desc[UR14][R26.64] ;  /* 0x0000000e1a207981 */ /* 0x000964000c1e1100 */
.L_x_170:
[----:B------:R-:W-:Y:S05]  /*9120*/  BSYNC B1 ;  /* 0x0000000000017941 */ /* 0x000fea0003800000 */
.L_x_169:
        /* <DEDUP_REMOVED lines=12> */
.L_x_172:
[----:B------:R-:W-:Y:S05]  /*91f0*/  BSYNC B1 ;  /* 0x0000000000017941 */ /* 0x000fea0003800000 */
.L_x_171:
        /* <DEDUP_REMOVED lines=12> */
.L_x_174:
[----:B------:R-:W-:Y:S05]  /*92c0*/  BSYNC B1 ;  /* 0x0000000000017941 */ /* 0x000fea0003800000 */
.L_x_173:
        /* <DEDUP_REMOVED lines=12> */
.L_x_176:
[----:B------:R-:W-:Y:S05]  /*9390*/  BSYNC B1 ;  /* 0x0000000000017941 */ /* 0x000fea0003800000 */
.L_x_175:
        /* <DEDUP_REMOVED lines=12> */
.L_x_178:
[----:B------:R-:W-:Y:S05]  /*9460*/  BSYNC B1 ;  /* 0x0000000000017941 */ /* 0x000fea0003800000 */
.L_x_177:
        /* <DEDUP_REMOVED lines=12> */
.L_x_180:
[----:B------:R-:W-:Y:S05]  /*9530*/  BSYNC B1 ;  /* 0x0000000000017941 */ /* 0x000fea0003800000 */
.L_x_179:
        /* <DEDUP_REMOVED lines=12> */
.L_x_182:
[----:B------:R-:W-:Y:S05]  /*9600*/  BSYNC B1 ;  /* 0x0000000000017941 */ /* 0x000fea0003800000 */
.L_x_181:
        /* <DEDUP_REMOVED lines=12> */
.L_x_184:
[----:B------:R-:W-:Y:S05]  /*96d0*/  BSYNC B1 ;  /* 0x0000000000017941 */ /* 0x000fea0003800000 */
.L_x_183:
        /* <DEDUP_REMOVED lines=12> */
.L_x_186:
[----:B------:R-:W-:Y:S05]  /*97a0*/  BSYNC B1 ;  /* 0x0000000000017941 */ /* 0x000fea0003800000 */
.L_x_185:
        /* <DEDUP_REMOVED lines=12> */
.L_x_188:
[----:B------:R-:W-:Y:S05]  /*9870*/  BSYNC B1 ;  /* 0x0000000000017941 */ /* 0x000fea0003800000 */
.L_x_187:
        /* <DEDUP_REMOVED lines=12> */
.L_x_190:
[----:B------:R-:W-:Y:S05]  /*9940*/  BSYNC B1 ;  /* 0x0000000000017941 */ /* 0x000fea0003800000 */
.L_x_189:
        /* <DEDUP_REMOVED lines=12> */
.L_x_192:
[----:B------:R-:W-:Y:S05]  /*9a10*/  BSYNC B1 ;  /* 0x0000000000017941 */ /* 0x000fea0003800000 */
.L_x_191:
[----:B-----5:R-:W-:Y:S01]  /*9a20*/  LOP3.LUT R32, R32, 0xff, RZ, 0xc0, !PT ;  /* 0x000000ff20207812 */ /* 0x020fe200078ec0ff */
[----:B------:R-:W-:Y:S01]  /*9a30*/  BSSY B1, `(.L_x_193) ;  /* 0x000000b000017945 */ /* 0x000fe20003800000 */
[----:B------:R-:W-:Y:S02]  /*9a40*/  ISETP.LT.OR P5, PT, R42, 0x19, !P2 ;  /* 0x000000192a00780c */ /* 0x000fe400057a1670 */
[----:B------:R-:W-:-:S05]  /*9a50*/  F2FP.F16.E5M2.UNPACK_B R32, R32 ;  /* 0x00000020ff20723e */ /* 0x000fca00020004ff */
[----:B------:R-:W-:-:S05]  /*9a60*/  HADD2.F32 R32, -RZ, R32.H0_H0 ;  /* 0x20000020ff207230 */ /* 0x000fca0000004100 */
[----:B------:R-:W-:-:S04]  /*9a70*/  FMUL R32, R32, UR21 ;  /* 0x0000001520207c20 */ /* 0x000fc80008400000 */
[----:B------:R-:W-:Y:S01]  /*9a80*/  FFMA R32, R23, UR20, R32 ;  /* 0x0000001417207c23 */ /* 0x000fe20008000020 */
[----:B------:R-:W-:-:S04]  /*9a90*/  PRMT R23, RZ, 0x7610, R23 ;  /* 0x00007610ff177816 */ /* 0x000fc80000000017 */
[----:B0-----:R-:W-:-:S05]  /*9aa0*/  F2FP.SATFINITE.E5M2.F32.PACK_AB_MERGE_C R33, RZ, R32, RZ ;  /* 0x00000020ff21723e */ /* 0x001fca00048060ff */
[----:B------:R0:W-:Y:S01]  /*9ab0*/  @!P3 STG.E.U8 desc[UR14][R30.64+0x19], R33 ;  /* 0x000019211e00b986 */ /* 0x0001e2000c10110e */
[----:B------:R-:W-:Y:S05]  /*9ac0*/  @P5 BRA `(.L_x_194) ;  /* 0x0000000000045947 */ /* 0x000fea0003800000 */
[----:B------:R0:W5:Y:S02]  /*9ad0*/  LDG.E.U8 R23, desc[UR14][R26.64+0x18] ;  /* 0x0000180e1a177981 */ /* 0x000164000c1e1100 */
.L_x_194:
[----:B------:R-:W-:Y:S05]  /*9ae0*/  BSYNC B1 ;  /* 0x0000000000017941 */ /* 0x000fea0003800000 */
.L_x_193:
        /* <DEDUP_REMOVED lines=8> */
[----:B------:R-:W-:-:S05]  /*9b70*/  F2FP.SATFINITE.E5M2.F32.PACK_AB_MERGE_C R23, RZ, R23, RZ ;  /* 0x00000017ff17723e */ /* 0x000fca00048060ff */
[----:B------:R0:W-:Y:S01]  /*9b80*/  @!P5 STG.E.U8 desc[UR14][R28.64+0x18], R23 ;  /* 0x000018171c00d986 */ /* 0x0001e2000c10110e */
[----:B------:R-:W-:Y:S05]  /*9b90*/  @P3 BRA `(.L_x_196) ;  /* 0x0000000000043947 */ /* 0x000fea0003800000 */
[----:B------:R0:W5:Y:S02]  /*9ba0*/  LDG.E.U8 R22, desc[UR14][R26.64+0x19] ;  /* 0x0000190e1a167981 */ /* 0x000164000c1e1100 */
.L_x_196:
[----:B------:R-:W-:Y:S05]  /*9bb0*/  BSYNC B1 ;  /* 0x0000000000017941 */ /* 0x000fea0003800000 */
.L_x_195:
        /* <DEDUP_REMOVED lines=12> */
.L_x_198:
[----:B------:R-:W-:Y:S05]  /*9c80*/  BSYNC B1 ;  /* 0x0000000000017941 */ /* 0x000fea0003800000 */
.L_x_197:
        /* <DEDUP_REMOVED lines=12> */
.L_x_200:
[----:B------:R-:W-:Y:S05]  /*9d50*/  BSYNC B1 ;  /* 0x0000000000017941 */ /* 0x000fea0003800000 */
.L_x_199:
        /* <DEDUP_REMOVED lines=12> */
.L_x_202:
[----:B------:R-:W-:Y:S05]  /*9e20*/  BSYNC B1 ;  /* 0x0000000000017941 */ /* 0x000fea0003800000 */
.L_x_201:
        /* <DEDUP_REMOVED lines=12> */
.L_x_204:
[----:B------:R-:W-:Y:S05]  /*9ef0*/  BSYNC B1 ;  /* 0x0000000000017941 */ /* 0x000fea0003800000 */
.L_x_203:
        /* <DEDUP_REMOVED lines=12> */
.L_x_206:
[----:B------:R-:W-:Y:S05]  /*9fc0*/  BSYNC B1 ;  /* 0x0000000000017941 */ /* 0x000fea0003800000 */
.L_x_205:
        /* <DEDUP_REMOVED lines=12> */
.L_x_208:
[----:B------:R-:W-:Y:S05]  /*a090*/  BSYNC B1 ;  /* 0x0000000000017941 */ /* 0x000fea0003800000 */
.L_x_207:
        /* <DEDUP_REMOVED lines=12> */
.L_x_210:
[----:B------:R-:W-:Y:S05]  /*a160*/  BSYNC B1 ;  /* 0x0000000000017941 */ /* 0x000fea0003800000 */
.L_x_209:
        /* <DEDUP_REMOVED lines=12> */
.L_x_212:
[----:B------:R-:W-:Y:S05]  /*a230*/  BSYNC B1 ;  /* 0x0000000000017941 */ /* 0x000fea0003800000 */
.L_x_211:
        /* <DEDUP_REMOVED lines=12> */
.L_x_214:
[----:B------:R-:W-:Y:S05]  /*a300*/  BSYNC B1 ;  /* 0x0000000000017941 */ /* 0x000fea0003800000 */
.L_x_213:
        /* <DEDUP_REMOVED lines=12> */
.L_x_216:
[----:B------:R-:W-:Y:S05]  /*a3d0*/  BSYNC B1 ;  /* 0x0000000000017941 */ /* 0x000fea0003800000 */
.L_x_215:
        /* <DEDUP_REMOVED lines=12> */
.L_x_218:
[----:B------:R-:W-:Y:S05]  /*a4a0*/  BSYNC B1 ;  /* 0x0000000000017941 */ /* 0x000fea0003800000 */
.L_x_217:
        /* <DEDUP_REMOVED lines=12> */
.L_x_220:
[----:B------:R-:W-:Y:S05]  /*a570*/  BSYNC B1 ;  /* 0x0000000000017941 */ /* 0x000fea0003800000 */
.L_x_219:
        /* <DEDUP_REMOVED lines=12> */
.L_x_222:
[----:B------:R-:W-:Y:S05]  /*a640*/  BSYNC B1 ;  /* 0x0000000000017941 */ /* 0x000fea0003800000 */
.L_x_221:
        /* <DEDUP_REMOVED lines=12> */
.L_x_224:
[----:B------:R-:W-:Y:S05]  /*a710*/  BSYNC B1 ;  /* 0x0000000000017941 */ /* 0x000fea0003800000 */
.L_x_223:
        /* <DEDUP_REMOVED lines=12> */
.L_x_226:
[----:B------:R-:W-:Y:S05]  /*a7e0*/  BSYNC B1 ;  /* 0x0000000000017941 */ /* 0x000fea0003800000 */
.L_x_225:
        /* <DEDUP_REMOVED lines=12> */
.L_x_228:
[----:B------:R-:W-:Y:S05]  /*a8b0*/  BSYNC B1 ;  /* 0x0000000000017941 */ /* 0x000fea0003800000 */
.L_x_227:
        /* <DEDUP_REMOVED lines=12> */
.L_x_230:
[----:B------:R-:W-:Y:S05]  /*a980*/  BSYNC B1 ;  /* 0x0000000000017941 */ /* 0x000fea0003800000 */
.L_x_229:
        /* <DEDUP_REMOVED lines=12> */
.L_x_232:
[----:B------:R-:W-:Y:S05]  /*aa50*/  BSYNC B1 ;  /* 0x0000000000017941 */ /* 0x000fea0003800000 */
.L_x_231:
        /* <DEDUP_REMOVED lines=12> */
.L_x_234:
[----:B------:R-:W-:Y:S05]  /*ab20*/  BSYNC B1 ;  /* 0x0000000000017941 */ /* 0x000fea0003800000 */
.L_x_233:
        /* <DEDUP_REMOVED lines=12> */
.L_x_236:
[----:B------:R-:W-:Y:S05]  /*abf0*/  BSYNC B1 ;  /* 0x0000000000017941 */ /* 0x000fea0003800000 */
.L_x_235:
[----:B-----5:R-:W-:Y:S01]  /*ac00*/  LOP3.LUT R2, R2, 0xff, RZ, 0xc0, !PT ;  /* 0x000000ff02027812 */ /* 0x020fe200078ec0ff */
[----:B------:R-:W-:Y:S01]  /*ac10*/  BSSY B1, `(.L_x_237) ;  /* 0x000000b000017945 */ /* 0x000fe20003800000 */
[----:B------:R-:W-:Y:S02]  /*ac20*/  ISETP.LT.OR P5, PT, R42, 0x49, !P1 ;  /* 0x000000492a00780c */ /* 0x000fe40004fa1670 */
[----:B------:R-:W-:-:S05]  /*ac30*/  F2FP.F16.E5M2.UNPACK_B R2, R2 ;  /* 0x00000002ff02723e */ /* 0x000fca00020004ff */
[----:B------:R-:W-:-:S05]  /*ac40*/  HADD2.F32 R2, -RZ, R2.H0_H0 ;  /* 0x20000002ff027230 */ /* 0x000fca0000004100 */
[----:B0-----:R-:W-:-:S04]  /*ac50*/  FMUL R3, R2, UR21 ;  /* 0x0000001502037c20 */ /* 0x001fc80008400000 */
[----:B------:R-:W-:Y:S01]  /*ac60*/  FFMA R3, R0, UR20, R3 ;  /* 0x0000001400037c23 */ /* 0x000fe20008000003 */
[----:B------:R-:W-:-:S04]  /*ac70*/  PRMT R0, RZ, 0x7610, R0 ;  /* 0x00007610ff007816 */ /* 0x000fc80000000000 */
[----:B------:R-:W-:-:S05]  /*ac80*/  F2FP.SATFINITE.E5M2.F32.PACK_AB_MERGE_C R3, RZ, R3, RZ ;  /* 0x00000003ff03723e */ /* 0x000fca00048060ff */
[----:B------:R0:W-:Y:S01]  /*ac90*/  @!P3 STG.E.U8 desc[UR14][R28.64+0x41], R3 ;  /* 0x000041031c00b986 */ /* 0x0001e2000c10110e */
[----:B------:R-:W-:Y:S05]  /*aca0*/  @P5 BRA `(.L_x_238) ;  /* 0x0000000000045947 */ /* 0x000fea0003800000 */
[----:B------:R0:W5:Y:S02]  /*acb0*/  LDG.E.U8 R0, desc[UR14][R24.64+0x48] ;  /* 0x0000480e18007981 */ /* 0x000164000c1e1100 */
.L_x_238:
[----:B------:R-:W-:Y:S05]  /*acc0*/  BSYNC B1 ;  /* 0x0000000000017941 */ /* 0x000fea0003800000 */
.L_x_237:
[----:B------:R-:W2:Y:S01]  /*acd0*/  LDL.LU R2, [R1] ;  /* 0x0000000001027983 */ /* 0x000ea20000300800 */
[----:B-----5:R-:W-:Y:S01]  /*ace0*/  LOP3.LUT R0, R0, 0xff, RZ, 0xc0, !PT ;  /* 0x000000ff00007812 */ /* 0x020fe200078ec0ff */
[----:B------:R-:W-:Y:S01]  /*acf0*/  BSSY B1, `(.L_x_239) ;  /* 0x000000b000017945 */ /* 0x000fe20003800000 */
[----:B------:R-:W-:Y:S02]  /*ad00*/  ISETP.LT.OR P3, PT, R42, 0x4a, !P1 ;  /* 0x0000004a2a00780c */ /* 0x000fe40004f61670 */
[----:B------:R-:W-:-:S05]  /*ad10*/  F2FP.F16.E5M2.UNPACK_B R0, R0 ;  /* 0x00000000ff00723e */ /* 0x000fca00020004ff */
[----:B------:R-:W-:-:S05]  /*ad20*/  HADD2.F32 R0, -RZ, R0.H0_H0 ;  /* 0x20000000ff007230 */ /* 0x000fca0000004100 */
[----:B------:R-:W-:-:S04]  /*ad30*/  FMUL R0, R0, UR21 ;  /* 0x0000001500007c20 */ /* 0x000fc80008400000 */
[----:B--2---:R-:W-:-:S05]  /*ad40*/  FFMA R0, R2, UR20, R0 ;  /* 0x0000001402007c23 */ /* 0x004fca0008000000 */
[----:B0-----:R-:W-:Y:S02]  /*ad50*/  F2FP.SATFINITE.E5M2.F32.PACK_AB_MERGE_C R3, RZ, R0, RZ ;  /* 0x00000000ff03723e */ /* 0x001fe400048060ff */
[----:B------:R-:W-:-:S03]  /*ad60*/  PRMT R0, RZ, 0x7610, R0 ;  /* 0x00007610ff007816 */ /* 0x000fc60000000000 */
[----:B------:R0:W-:Y:S01]  /*ad70*/  @!P5 STG.E.U8 desc[UR14][R30.64+0x48], R3 ;  /* 0x000048031e00d986 */ /* 0x0001e2000c10110e */
[----:B------:R-:W-:Y:S05]  /*ad80*/  @P3 BRA `(.L_x_240) ;  /* 0x0000000000043947 */ /* 0x000fea0003800000 */
[----:B------:R2:W5:Y:S02]  /*ad90*/  LDG.E.U8 R0, desc[UR14][R24.64+0x49] ;  /* 0x0000490e18007981 */ /* 0x000564000c1e1100 */
.L_x_240:
[----:B------:R-:W-:Y:S05]  /*ada0*/  BSYNC B1 ;  /* 0x0000000000017941 */ /* 0x000fea0003800000 */
.L_x_239:
[----:B------:R-:W3:Y:S01]  /*adb0*/  LDL.LU R2, [R1+0x4] ;  /* 0x0000040001027983 */ /* 0x000ee20000300800 */
[----:B-----5:R-:W-:Y:S01]  /*adc0*/  LOP3.LUT R0, R0, 0xff, RZ, 0xc0, !PT ;  /* 0x000000ff00007812 */ /* 0x020fe200078ec0ff */
[----:B------:R-:W-:Y:S01]  /*add0*/  BSSY B1, `(.L_x_241) ;  /* 0x000000b000017945 */ /* 0x000fe20003800000 */
[----:B------:R-:W-:Y:S02]  /*ade0*/  ISETP.LT.OR P5, PT, R42, 0x49, !P2 ;  /* 0x000000492a00780c */ /* 0x000fe400057a1670 */
[----:B------:R-:W-:-:S05]  /*adf0*/  F2FP.F16.E5M2.UNPACK_B R0, R0 ;  /* 0x00000000ff00723e */ /* 0x000fca00020004ff */
[----:B------:R-:W-:-:S05]  /*ae00*/  HADD2.F32 R0, -RZ, R0.H0_H0 ;  /* 0x20000000ff007230 */ /* 0x000fca0000004100 */
[----:B------:R-:W-:-:S04]  /*ae10*/  FMUL R0, R0, UR21 ;  /* 0x0000001500007c20 */ /* 0x000fc80008400000 */
[----:B---3--:R-:W-:-:S05]  /*ae20*/  FFMA R0, R2, UR20, R0 ;  /* 0x0000001402007c23 */ /* 0x008fca0008000000 */
[----:B0-----:R-:W-:Y:S02]  /*ae30*/  F2FP.SATFINITE.E5M2.F32.PACK_AB_MERGE_C R3, RZ, R0, RZ ;  /* 0x00000000ff03723e */ /* 0x001fe400048060ff */
[----:B------:R-:W-:-:S03]  /*ae40*/  PRMT R0, RZ, 0x7610, R0 ;  /* 0x00007610ff007816 */ /* 0x000fc60000000000 */
[----:B------:R0:W-:Y:S01]  /*ae50*/  @!P3 STG.E.U8 desc[UR14][R30.64+0x49], R3 ;  /* 0x000049031e00b986 */ /* 0x0001e2000c10110e */
[----:B------:R-:W-:Y:S05]  /*ae60*/  @P5 BRA `(.L_x_242) ;  /* 0x0000000000045947 */ /* 0x000fea0003800000 */
[----:B------:R3:W5:Y:S02]  /*ae70*/  LDG.E.U8 R0, desc[UR14][R26.64+0x48] ;  /* 0x0000480e1a007981 */ /* 0x000764000c1e1100 */
.L_x_242:
[----:B------:R-:W-:Y:S05]  /*ae80*/  BSYNC B1 ;  /* 0x0000000000017941 */ /* 0x000fea0003800000 */
.L_x_241:
[----:B------:R-:W2:Y:S01]  /*ae90*/  LDL.LU R2, [R1+0x8] ;  /* 0x0000080001027983 */ /* 0x000ea20000300800 */
        /* <DEDUP_REMOVED lines=12> */
.L_x_244:
[----:B------:R-:W-:Y:S05]  /*af60*/  BSYNC B1 ;  /* 0x0000000000017941 */ /* 0x000fea0003800000 */
.L_x_243:
        /* <DEDUP_REMOVED lines=13> */
.L_x_246:
[----:B------:R-:W-:Y:S05]  /*b040*/  BSYNC B1 ;  /* 0x0000000000017941 */ /* 0x000fea0003800000 */
.L_x_245:
        /* <DEDUP_REMOVED lines=13> */
.L_x_248:
[----:B------:R-:W-:Y:S05]  /*b120*/  BSYNC B1 ;  /* 0x0000000000017941 */ /* 0x000fea0003800000 */
.L_x_247:
        /* <DEDUP_REMOVED lines=13> */
.L_x_250:
[----:B------:R-:W-:Y:S05]  /*b200*/  BSYNC B1 ;  /* 0x0000000000017941 */ /* 0x000fea0003800000 */
.L_x_249:
        /* <DEDUP_REMOVED lines=13> */
.L_x_252:
[----:B------:R-:W-:Y:S05]  /*b2e0*/  BSYNC B1 ;  /* 0x0000000000017941 */ /* 0x000fea0003800000 */
.L_x_251:
        /* <DEDUP_REMOVED lines=13> */
.L_x_254:
[----:B------:R-:W-:Y:S05]  /*b3c0*/  BSYNC B1 ;  /* 0x0000000000017941 */ /* 0x000fea0003800000 */
.L_x_253:
        /* <DEDUP_REMOVED lines=13> */
.L_x_256:
[----:B------:R-:W-:Y:S05]  /*b4a0*/  BSYNC B1 ;  /* 0x0000000000017941 */ /* 0x000fea0003800000 */
.L_x_255:
        /* <DEDUP_REMOVED lines=13> */
.L_x_258:
[----:B------:R-:W-:Y:S05]  /*b580*/  BSYNC B1 ;  /* 0x0000000000017941 */ /* 0x000fea0003800000 */
.L_x_257:
        /* <DEDUP_REMOVED lines=13> */
.L_x_260:
[----:B------:R-:W-:Y:S05]  /*b660*/  BSYNC B1 ;  /* 0x0000000000017941 */ /* 0x000fea0003800000 */
.L_x_259:
        /* <DEDUP_REMOVED lines=13> */
.L_x_262:
[----:B------:R-:W-:Y:S05]  /*b740*/  BSYNC B1 ;  /* 0x0000000000017941 */ /* 0x000fea0003800000 */
.L_x_261:
        /* <DEDUP_REMOVED lines=13> */
.L_x_264:
[----:B------:R-:W-:Y:S05]  /*b820*/  BSYNC B1 ;  /* 0x0000000000017941 */ /* 0x000fea0003800000 */
.L_x_263:
        /* <DEDUP_REMOVED lines=13> */
.L_x_266:
[----:B------:R-:W-:Y:S05]  /*b900*/  BSYNC B1 ;  /* 0x0000000000017941 */ /* 0x000fea0003800000 */
.L_x_265:
        /* <DEDUP_REMOVED lines=13> */
.L_x_268:
[----:B------:R-:W-:Y:S05]  /*b9e0*/  BSYNC B1 ;  /* 0x0000000000017941 */ /* 0x000fea0003800000 */
.L_x_267:
        /* <DEDUP_REMOVED lines=13> */
.L_x_270:
[----:B------:R-:W-:Y:S05]  /*bac0*/  BSYNC B1 ;  /* 0x0000000000017941 */ /* 0x000fea0003800000 */
.L_x_269:
        /* <DEDUP_REMOVED lines=13> */
.L_x_272:
[----:B------:R-:W-:Y:S05]  /*bba0*/  BSYNC B1 ;  /* 0x0000000000017941 */ /* 0x000fea0003800000 */
.L_x_271:
        /* <DEDUP_REMOVED lines=13> */
.L_x_274:
[----:B------:R-:W-:Y:S05]  /*bc80*/  BSYNC B1 ;  /* 0x0000000000017941 */ /* 0x000fea0003800000 */
.L_x_273:
        /* <DEDUP_REMOVED lines=13> */
.L_x_276:
[----:B------:R-:W-:Y:S05]  /*bd60*/  BSYNC B1 ;  /* 0x0000000000017941 */ /* 0x000fea0003800000 */
.L_x_275:
        /* <DEDUP_REMOVED lines=13> */
.L_x_278:
[----:B------:R-:W-:Y:S05]  /*be40*/  BSYNC B1 ;  /* 0x0000000000017941 */ /* 0x000fea0003800000 */
.L_x_277:
        /* <DEDUP_REMOVED lines=13> */
.L_x_280:
[----:B------:R-:W-:Y:S05]  /*bf20*/  BSYNC B1 ;  /* 0x0000000000017941 */ /* 0x000fea0003800000 */
.L_x_279:
        /* <DEDUP_REMOVED lines=13> */
.L_x_282:
[----:B------:R-:W-:Y:S05]  /*c000*/  BSYNC B1 ;  /* 0x0000000000017941 */ /* 0x000fea0003800000 */
.L_x_281:
        /* <DEDUP_REMOVED lines=13> */
.L_x_284:
[----:B------:R-:W-:Y:S05]  /*c0e0*/  BSYNC B1 ;  /* 0x0000000000017941 */ /* 0x000fea0003800000 */
.L_x_283:
        /* <DEDUP_REMOVED lines=13> */
.L_x_286:
[----:B------:R-:W-:Y:S05]  /*c1c0*/  BSYNC B1 ;  /* 0x0000000000017941 */ /* 0x000fea0003800000 */
.L_x_285:
        /* <DEDUP_REMOVED lines=13> */
.L_x_288:
[----:B------:R-:W-:Y:S05]  /*c2a0*/  BSYNC B1 ;  /* 0x0000000000017941 */ /* 0x000fea0003800000 */
.L_x_287:
        /* <DEDUP_REMOVED lines=13> */
.L_x_290:
[----:B------:R-:W-:Y:S05]  /*c380*/  BSYNC B1 ;  /* 0x0000000000017941 */ /* 0x000fea0003800000 */
.L_x_289:
        /* <DEDUP_REMOVED lines=13> */
.L_x_292:
[----:B------:R-:W-:Y:S05]  /*c460*/  BSYNC B1 ;  /* 0x0000000000017941 */ /* 0x000fea0003800000 */
.L_x_291:
[----:B------:R-:W-:Y:S05]  /*c470*/  @P2 BRA `(.L_x_293) ;  /* 0x0000002000a42947 */ /* 0x000fea0003800000 */
[----:B------:R-:W2:Y:S01]  /*c480*/  LDL.LU R2, [R1+0x6c] ;  /* 0x00006c0001027983 */ /* 0x000ea20000300800 */
[----:B-----5:R-:W-:-:S04]  /*c490*/  LOP3.LUT R0, R0, 0xff, RZ, 0xc0, !PT ;  /* 0x000000ff00007812 */ /* 0x020fc800078ec0ff */
[----:B------:R-:W-:-:S05]  /*c4a0*/  F2FP.F16.E5M2.UNPACK_B R0, R0 ;  /* 0x00000000ff00723e */ /* 0x000fca00020004ff */
[----:B------:R-:W-:-:S05]  /*c4b0*/  HADD2.F32 R0, -RZ, R0.H0_H0 ;  /* 0x20000000ff007230 */ /* 0x000fca0000004100 */
[----:B------:R-:W-:-:S04]  /*c4c0*/  FMUL R0, R0, UR21 ;  /* 0x0000001500007c20 */ /* 0x000fc80008400000 */
[----:B--2---:R-:W-:-:S05]  /*c4d0*/  FFMA R0, R2, UR20, R0 ;  /* 0x0000001402007c23 */ /* 0x004fca0008000000 */
[----:B0-----:R-:W-:-:S05]  /*c4e0*/  F2FP.SATFINITE.E5M2.F32.PACK_AB_MERGE_C R3, RZ, R0, RZ ;  /* 0x00000000ff03723e */ /* 0x001fca00048060ff */
[----:B------:R0:W-:Y:S01]  /*c4f0*/  STG.E.U8 desc[UR14][R28.64+0x79], R3 ;  /* 0x000079031c007986 */ /* 0x0001e2000c10110e */
[----:B------:R-:W-:Y:S05]  /*c500*/  BRA `(.L_x_293) ;  /* 0x0000002000807947 */ /* 0x000fea0003800000 */
.L_x_36:
[----:B------:R-:W-:Y:S01]  /*c510*/  ISETP.GE.AND P5, PT, R41, 0x1, PT ;  /* 0x000000012900780c */ /* 0x000fe20003fa6270 */
[----:B------:R-:W-:Y:S01]  /*c520*/  FMUL R227, R227, UR20 ;  /* 0x00000014e3e37c20 */ /* 0x000fe20008400000 */
[----:B------:R-:W-:Y:S02]  /*c530*/  ISETP.GE.AND P2, PT, R41, 0x9, PT ;  /* 0x000000092900780c */ /* 0x000fe40003f46270 */
[C---:B------:R-:W-:Y:S02]  /*c540*/  ISETP.LT.OR P1, PT, R42.reuse, 0x2, !P5 ;  /* 0x000000022a00780c */ /* 0x040fe40006f21670 */
[----:B------:R-:W-:Y:S02]  /*c550*/  F2FP.SATFINITE.E5M2.F32.PACK_AB_MERGE_C R227, RZ, R227, RZ ;  /* 0x000000e3ffe3723e */ /* 0x000fe400048060ff */
[----:B------:R-:W-:Y:S01]  /*c560*/  ISETP.LT.OR P3, PT, R42, 0x1, !P5 ;  /* 0x000000012a00780c */ /* 0x000fe20006f61670 */
[----:B------:R-:W-:Y:S01]  /*c570*/  FMUL R228, R228, UR20 ;  /* 0x00000014e4e47c20 */ /* 0x000fe20008400000 */
[----:B------:R-:W-:Y:S01]  /*c580*/  ISETP.LT.OR P6, PT, R42, 0x1, !P2 ;  /* 0x000000012a00780c */ /* 0x000fe200057c1670 */
[----:B------:R-:W-:Y:S01]  /*c590*/  FMUL R225, R225, UR20 ;  /* 0x00000014e1e17c20 */ /* 0x000fe20008400000 */
[----:B------:R-:W-:-:S05]  /*c5a0*/  FMUL R226, R226, UR20 ;  /* 0x00000014e2e27c20 */ /* 0x000fca0008400000 */
[----:B------:R-:W-:Y:S01]  /*c5b0*/  @!P1 STG.E.U8 desc[UR14][R24.64+0x1], R227 ;  /* 0x000001e318009986 */ /* 0x000fe2000c10110e */
[C---:B------:R-:W-:Y:S02]  /*c5c0*/  ISETP.LT.OR P1, PT, R42.reuse, 0x2, !P2 ;  /* 0x000000022a00780c */ /* 0x040fe40005721670 */
[----:B------:R-:W-:Y:S02]  /*c5d0*/  F2FP.SATFINITE.E5M2.F32.PACK_AB_MERGE_C R33, RZ, R228, RZ ;  /* 0x000000e4ff21723e */ /* 0x000fe400048060ff */
[----:B------:R-:W-:Y:S02]  /*c5e0*/  F2FP.SATFINITE.E5M2.F32.PACK_AB_MERGE_C R225, RZ, R225, RZ ;  /* 0x000000e1ffe1723e */ /* 0x000fe400048060ff */
[----:B------:R-:W-:Y:S01]  /*c5f0*/  F2FP.SATFINITE.E5M2.F32.PACK_AB_MERGE_C R35, RZ, R226, RZ ;  /* 0x000000e2ff23723e */ /* 0x000fe200048060ff */
[----:B------:R0:W-:Y:S01]  /*c600*/  @!P3 STG.E.U8 desc[UR14][R24.64], R33 ;  /* 0x000000211800b986 */ /* 0x0001e2000c10110e */
[----:B------:R-:W-:Y:S01]  /*c610*/  ISETP.LT.OR P3, PT, R42, 0x9, !P5 ;  /* 0x000000092a00780c */ /* 0x000fe20006f61670 */
[----:B------:R-:W-:-:S02]  /*c620*/  FMUL R224, R224, UR20 ;  /* 0x00000014e0e07c20 */ /* 0x000fc40008400000 */
[----:B------:R2:W-:Y:S01]  /*c630*/  @!P6 STG.E.U8 desc[UR14][R26.64], R35 ;  /* 0x000000231a00e986 */ /* 0x0005e2000c10110e */
[----:B------:R-:W-:-:S03]  /*c640*/  ISETP.LT.OR P6, PT, R42, 0x9, !P2 ;  /* 0x000000092a00780c */ /* 0x000fc600057c1670 */
[----:B------:R-:W-:Y:S01]  /*c650*/  @!P1 STG.E.U8 desc[UR14][R26.64+0x1], R225 ;  /* 0x000001e11a009986 */ /* 0x000fe2000c10110e */
[----:B------:R-:W-:Y:S01]  /*c660*/  ISETP.LT.OR P1, PT, R42, 0xa, !P5 ;  /* 0x0000000a2a00780c */ /* 0x000fe20006f21670 */
[----:B------:R-:W-:Y:S01]  /*c670*/  FMUL R223, R223, UR20 ;  /* 0x00000014dfdf7c20 */ /* 0x000fe20008400000 */
[----:B------:R-:W-:Y:S01]  /*c680*/  FMUL R222, R222, UR20 ;  /* 0x00000014dede7c20 */ /* 0x000fe20008400000 */
[----:B------:R-:W-:Y:S01]  /*c690*/  F2FP.SATFINITE.E5M2.F32.PACK_AB_MERGE_C R37, RZ, R224, RZ ;  /* 0x000000e0ff25723e */ /* 0x000fe200048060ff */
[----:B------:R-:W-:Y:S01]  /*c6a0*/  FMUL R221, R221, UR20 ;  /* 0x00000014dddd7c20 */ /* 0x000fe20008400000 */
[----:B------:R-:W-:Y:S01]  /*c6b0*/  FMUL R220, R220, UR20 ;  /* 0x00000014dcdc7c20 */ /* 0x000fe20008400000 */
[----:B------:R-:W-:Y:S01]  /*c6c0*/  F2FP.SATFINITE.E5M2.F32.PACK_AB_MERGE_C R223, RZ, R223, RZ ;  /* 0x000000dfffdf723e */ /* 0x000fe200048060ff */
[----:B------:R-:W-:Y:S01]  /*c6d0*/  FMUL R219, R219, UR20 ;  /* 0x00000014dbdb7c20 */ /* 0x000fe20008400000 */
[----:B0-----:R-:W-:Y:S01]  /*c6e0*/  F2FP.SATFINITE.E5M2.F32.PACK_AB_MERGE_C R33, RZ, R222, RZ ;  /* 0x000000deff21723e */ /* 0x001fe200048060ff */
[----:B------:R-:W-:Y:S01]  /*c6f0*/  @!P3 STG.E.U8 desc[UR14][R24.64+0x8], R37 ;  /* 0x000008251800b986 */ /* 0x000fe2000c10110e */
[----:B------:R-:W-:-:S03]  /*c700*/  ISETP.LT.OR P3, PT, R42, 0xa, !P2 ;  /* 0x0000000a2a00780c */ /* 0x000fc60005761670 */
[----:B------:R-:W-:Y:S01]  /*c710*/  @!P1 STG.E.U8 desc[UR14][R24.64+0x9], R223 ;  /* 0x000009df18009986 */ /* 0x000fe2000c10110e */
[----:B------:R-:W-:-:S03]  /*c720*/  ISETP.LT.OR P1, PT, R42, 0x11, !P5 ;  /* 0x000000112a00780c */ /* 0x000fc60006f21670 */
[----:B------:R0:W-:Y:S01]  /*c730*/  @!P6 STG.E.U8 desc[UR14][R26.64+0x8], R33 ;  /* 0x000008211a00e986 */ /* 0x0001e2000c10110e */
[----:B------:R-:W-:Y:S02]  /*c740*/  ISETP.LT.OR P6, PT, R42, 0x12, !P5 ;  /* 0x000000122a00780c */ /* 0x000fe40006fc1670 */
[----:B------:R-:W-:Y:S01]  /*c750*/  F2FP.SATFINITE.E5M2.F32.PACK_AB_MERGE_C R221, RZ, R221, RZ ;  /* 0x000000ddffdd723e */ /* 0x000fe200048060ff */
[----:B------:R-:W-:Y:S01]  /*c760*/  FMUL R217, R217, UR20 ;  /* 0x00000014d9d97c20 */ /* 0x000fe20008400000 */
[----:B--2---:R-:W-:Y:S01]  /*c770*/  F2FP.SATFINITE.E5M2.F32.PACK_AB_MERGE_C R35, RZ, R220, RZ ;  /* 0x000000dcff23723e */ /* 0x004fe200048060ff */
[----:B------:R-:W-:Y:S01]  /*c780*/  FMUL R218, R218, UR20 ;  /* 0x00000014dada7c20 */ /* 0x000fe20008400000 */
[----:B------:R-:W-:Y:S01]  /*c790*/  F2FP.SATFINITE.E5M2.F32.PACK_AB_MERGE_C R219, RZ, R219, RZ ;  /* 0x000000dbffdb723e */ /* 0x000fe200048060ff */
[----:B------:R-:W-:Y:S01]  /*c7a0*/  @!P3 STG.E.U8 desc[UR14][R26.64+0x9], R221 ;  /* 0x000009dd1a00b986 */ /* 0x000fe2000c10110e */
[----:B------:R-:W-:-:S03]  /*c7b0*/  ISETP.LT.OR P3, PT, R42, 0x12, !P2 ;  /* 0x000000122a00780c */ /* 0x000fc60005761670 */
[----:B------:R2:W-:Y:S01]  /*c7c0*/  @!P1 STG.E.U8 desc[UR14][R24.64+0x10], R35 ;  /* 0x0000102318009986 */ /* 0x0005e2000c10110e */
[----:B------:R-:W-:-:S03]  /*c7d0*/  ISETP.LT.OR P1, PT, R42, 0x11, !P2 ;  /* 0x000000112a00780c */ /* 0x000fc60005721670 */
[----:B------:R-:W-:Y:S01]  /*c7e0*/  @!P6 STG.E.U8 desc[UR14][R24.64+0x11], R219 ;  /* 0x000011db1800e986 */ /* 0x000fe2000c10110e */
[----:B------:R-:W-:Y:S01]  /*c7f0*/  ISETP.LT.OR P6, PT, R42, 0x19, !P5 ;  /* 0x000000192a00780c */ /* 0x000fe20006fc1670 */
[----:B------:R-:W-:Y:S01]  /*c800*/  FMUL R216, R216, UR20 ;  /* 0x00000014d8d87c20 */ /* 0x000fe20008400000 */
[----:B------:R-:W-:Y:S01]  /*c810*/  F2FP.SATFINITE.E5M2.F32.PACK_AB_MERGE_C R217, RZ, R217, RZ ;  /* 0x000000d9ffd9723e */ /* 0x000fe200048060ff */
[----:B------:R-:W-:Y:S01]  /*c820*/  FMUL R215, R215, UR20 ;  /* 0x00000014d7d77c20 */ /* 0x000fe20008400000 */
[----:B0-----:R-:W-:Y:S01]  /*c830*/  F2FP.SATFINITE.E5M2.F32.PACK_AB_MERGE_C R33, RZ, R218, RZ ;  /* 0x000000daff21723e */ /* 0x001fe200048060ff */
[----:B------:R-:W-:Y:S01]  /*c840*/  FMUL R214, R214, UR20 ;  /* 0x00000014d6d67c20 */ /* 0x000fe20008400000 */
[----:B------:R-:W-:Y:S01]  /*c850*/  F2FP.SATFINITE.E5M2.F32.PACK_AB_MERGE_C R37, RZ, R216, RZ ;  /* 0x000000d8ff25723e */ /* 0x000fe200048060ff */
[----:B------:R-:W-:Y:S01]  /*c860*/  @!P3 STG.E.U8 desc[UR14][R26.64+0x11], R217 ;  /* 0x000011d91a00b986 */ /* 0x000fe2000c10110e */
[----:B------:R-:W-:-:S03]  /*c870*/  ISETP.LT.OR P3, PT, R42, 0x1a, !P5 ;  /* 0x0000001a2a00780c */ /* 0x000fc60006f61670 */
[----:B------:R0:W-:Y:S01]  /*c880*/  @!P1 STG.E.U8 desc[UR14][R26.64+0x10], R33 ;  /* 0x000010211a009986 */ /* 0x0001e2000c10110e */
[----:B------:R-:W-:-:S03]  /*c890*/  ISETP.LT.OR P1, PT, R42, 0x19, !P2 ;  /* 0x000000192a00780c */ /* 0x000fc60005721670 */
[----:B------:R3:W-:Y:S01]  /*c8a0*/  @!P6 STG.E.U8 desc[UR14][R24.64+0x18], R37 ;  /* 0x000018251800e986 */ /* 0x0007e2000c10110e */
[----:B------:R-:W-:Y:S01]  /*c8b0*/  ISETP.LT.OR P6, PT, R42, 0x1a, !P2 ;  /* 0x0000001a2a00780c */ /* 0x000fe200057c1670 */
[----:B------:R-:W-:Y:S01]  /*c8c0*/  FMUL R213, R213, UR20 ;  /* 0x00000014d5d57c20 */ /* 0x000fe20008400000 */
        /* <DEDUP_REMOVED lines=16> */
[----:B---3--:R-:W-:Y:S01]  /*c9d0*/  F2FP.SATFINITE.E5M2.F32.PACK_AB_MERGE_C R37, RZ, R210, RZ ;  /* 0x000000d2ff25723e */ /* 0x008fe200048060ff */
        /* <DEDUP_REMOVED lines=44> */
[----:B------:R-:W4:Y:S01]  /*cca0*/  LDL.LU R227, [R1+0xc] ;  /* 0x00000c0001e37983 */ /* 0x000f220000300800 */
[----:B0-----:R-:W-:Y:S02]  /*ccb0*/  F2FP.SATFINITE.E5M2.F32.PACK_AB_MERGE_C R33, RZ, R200, RZ ;  /* 0x000000c8ff21723e */ /* 0x001fe400048060ff */
[----:B---3--:R-:W-:Y:S01]  /*ccc0*/  F2FP.SATFINITE.E5M2.F32.PACK_AB_MERGE_C R37, RZ, R198, RZ ;  /* 0x000000c6ff25723e */ /* 0x008fe200048060ff */
[----:B------:R-:W-:Y:S01]  /*ccd0*/  @!P3 STG.E.U8 desc[UR14][R24.64+0x39], R199 ;  /* 0x000039c71800b986 */ /* 0x000fe2000c10110e */
[----:B------:R-:W-:-:S03]  /*cce0*/  ISETP.LT.OR P3, PT, R42, 0x3a, !P2 ;  /* 0x0000003a2a00780c */ /* 0x000fc60005761670 */
[----:B------:R-:W3:Y:S01]  /*ccf0*/  LDL.LU R226, [R1+0x8] ;  /* 0x0000080001e27983 */ /* 0x000ee20000300800 */
[----:B------:R-:W-:-:S03]  /*cd00*/  FMUL R197, R197, UR20 ;  /* 0x00000014c5c57c20 */ /* 0x000fc60008400000 */
[----:B------:R0:W-:Y:S01]  /*cd10*/  @!P1 STG.E.U8 desc[UR14][R24.64+0x38], R33 ;  /* 0x0000382118009986 */ /* 0x0001e2000c10110e */
[----:B------:R-:W-:-:S03]  /*cd20*/  ISETP.LT.OR P1, PT, R42, 0x41, !P5 ;  /* 0x000000412a00780c */ /* 0x000fc60006f21670 */
[----:B------:R-:W4:Y:S01]  /*cd30*/  LDL.LU R225, [R1+0x4] ;  /* 0x0000040001e17983 */ /* 0x000f220000300800 */
[----:B------:R-:W-:-:S03]  /*cd40*/  FMUL R196, R196, UR20 ;  /* 0x00000014c4c47c20 */ /* 0x000fc60008400000 */
[----:B------:R1:W-:Y:S01]  /*cd50*/  @!P6 STG.E.U8 desc[UR14][R26.64+0x38], R37 ;  /* 0x000038251a00e986 */ /* 0x0003e2000c10110e */
[----:B------:R-:W-:-:S03]  /*cd60*/  ISETP.LT.OR P6, PT, R42, 0x42, !P5 ;  /* 0x000000422a00780c */ /* 0x000fc60006fc1670 */
[----:B------:R-:W3:Y:S01]  /*cd70*/  LDL.LU R224, [R1] ;  /* 0x0000000001e07983 */ /* 0x000ee20000300800 */
[----:B------:R-:W-:Y:S01]  /*cd80*/  FMUL R195, R195, UR20 ;  /* 0x00000014c3c37c20 */ /* 0x000fe20008400000 */
[----:B------:R-:W-:Y:S02]  /*cd90*/  F2FP.SATFINITE.E5M2.F32.PACK_AB_MERGE_C R197, RZ, R197, RZ ;  /* 0x000000c5ffc5723e */ /* 0x000fe400048060ff */
        /* <DEDUP_REMOVED lines=14> */
[----:B0-----:R-:W-:Y:S01]  /*ce80*/  F2FP.SATFINITE.E5M2.F32.PACK_AB_MERGE_C R33, RZ, R194, RZ ;  /* 0x000000c2ff21723e */ /* 0x001fe200048060ff */
[----:B------:R-:W-:Y:S01]  /*ce90*/  FMUL R189, R189, UR20 ;  /* 0x00000014bdbd7c20 */ /* 0x000fe20008400000 */
[----:B-1----:R-:W-:Y:S01]  /*cea0*/  F2FP.SATFINITE.E5M2.F32.PACK_AB_MERGE_C R37, RZ, R192, RZ ;  /* 0x000000c0ff25723e */ /* 0x002fe200048060ff */
[----:B------:R-:W-:Y:S01]  /*ceb0*/  @!P3 STG.E.U8 desc[UR14][R26.64+0x41], R193 ;  /* 0x000041c11a00b986 */ /* 0x000fe2000c10110e */
[----:B------:R-:W-:-:S03]  /*cec0*/  ISETP.LT.OR P3, PT, R42, 0x4a, !P5 ;  /* 0x0000004a2a00780c */ /* 0x000fc60006f61670 */
[----:B------:R0:W-:Y:S01]  /*ced0*/  @!P1 STG.E.U8 desc[UR14][R26.64+0x40], R33 ;  /* 0x000040211a009986 */ /* 0x0001e2000c10110e */
        /* <DEDUP_REMOVED lines=39> */
[----:B0-----:R-:W-:Y:S01]  /*d150*/  F2FP.SATFINITE.E5M2.F32.PACK_AB_MERGE_C R33, RZ, R182, RZ ;  /* 0x000000b6ff21723e */ /* 0x001fe200048060ff */
[----:B------:R-:W-:Y:S01]  /*d160*/  FMUL R179, R179, UR20 ;  /* 0x00000014b3b37c20 */ /* 0x000fe20008400000 */
[----:B------:R-:W-:Y:S01]  /*d170*/  F2FP.SATFINITE.E5M2.F32.PACK_AB_MERGE_C R181, RZ, R181, RZ ;  /* 0x000000b5ffb5723e */ /* 0x000fe200048060ff */
[----:B------:R-:W-:Y:S01]  /*d180*/  FMUL R177, R177, UR20 ;  /* 0x00000014b1b17c20 */ /* 0x000fe20008400000 */
[----:B-1----:R-:W-:Y:S01]  /*d190*/  F2FP.SATFINITE.E5M2.F32.PACK_AB_MERGE_C R37, RZ, R180, RZ ;  /* 0x000000b4ff25723e */ /* 0x002fe200048060ff */
[----:B------:R-:W-:Y:S01]  /*d1a0*/  FMUL R178, R178, UR20 ;  /* 0x00000014b2b27c20 */ /* 0x000fe20008400000 */
[----:B------:R-:W-:Y:S01]  /*d1b0*/  FMUL R176, R176, UR20 ;  /* 0x00000014b0b07c20 */ /* 0x000fe20008400000 */
[----:B------:R0:W-:Y:S01]  /*d1c0*/  @!P1 STG.E.U8 desc[UR14][R26.64+0x58], R33 ;  /* 0x000058211a009986 */ /* 0x0001e2000c10110e */
[----:B------:R-:W-:-:S03]  /*d1d0*/  ISETP.LT.OR P1, PT, R42, 0x61, !P2 ;  /* 0x000000612a00780c */ /* 0x000fc60005721670 */
[----:B------:R-:W-:Y:S01]  /*d1e0*/  @!P3 STG.E.U8 desc[UR14][R26.64+0x59], R181 ;  /* 0x000059b51a00b986 */ /* 0x000fe2000c10110e */
[----:B------:R-:W-:-:S03]  /*d1f0*/  ISETP.LT.OR P3, PT, R42, 0x62, !P5 ;  /* 0x000000622a00780c */ /* 0x000fc60006f61670 */
[----:B------:R1:W-:Y:S01]  /*d200*/  @!P6 STG.E.U8 desc[UR14][R24.64+0x60], R37 ;  /* 0x000060251800e986 */ /* 0x0003e2000c10110e */
[----:B------:R-:W-:Y:S02]  /*d210*/  ISETP.LT.OR P6, PT, R42, 0x62, !P2 ;  /* 0x000000622a00780c */ /* 0x000fe400057c1670 */
[----:B------:R-:W-:Y:S01]  /*d220*/  F2FP.SATFINITE.E5M2.F32.PACK_AB_MERGE_C R179, RZ, R179, RZ ;  /* 0x000000b3ffb3723e */ /* 0x000fe200048060ff */
[----:B------:R-:W-:Y:S01]  /*d230*/  FMUL R175, R175, UR20 ;  /* 0x00000014afaf7c20 */ /* 0x000fe20008400000 */
[----:B------:R-:W-:Y:S01]  /*d240*/  F2FP.SATFINITE.E5M2.F32.PACK_AB_MERGE_C R177, RZ, R177, RZ ;  /* 0x000000b1ffb1723e */ /* 0x000fe200048060ff */
[----:B------:R-:W-:Y:S01]  /*d250*/  FMUL R174, R174, UR20 ;  /* 0x00000014aeae7c20 */ /* 0x000fe20008400000 */
[----:B--2---:R-:W-:Y:S01]  /*d260*/  F2FP.SATFINITE.E5M2.F32.PACK_AB_MERGE_C R35, RZ, R178, RZ ;  /* 0x000000b2ff23723e */ /* 0x004fe200048060ff */
[----:B------:R-:W-:Y:S01]  /*d270*/  FMUL R173, R173, UR20 ;  /* 0x00000014adad7c20 */ /* 0x000fe20008400000 */
[----:B------:R-:W-:Y:S01]  /*d280*/  FMUL R172, R172, UR20 ;  /* 0x00000014acac7c20 */ /* 0x000fe20008400000 */
[----:B------:R-:W-:Y:S01]  /*d290*/  @!P3 STG.E.U8 desc[UR14][R24.64+0x61], R179 ;  /* 0x000061b31800b986 */ /* 0x000fe2000c10110e */
[----:B------:R-:W-:-:S03]  /*d2a0*/  ISETP.LT.OR P3, PT, R42, 0x69, !P5 ;  /* 0x000000692a00780c */ /* 0x000fc60006f61670 */
[----:B------:R-:W-:Y:S01]  /*d2b0*/  @!P6 STG.E.U8 desc[UR14][R26.64+0x61], R177 ;  /* 0x000061b11a00e986 */ /* 0x000fe2000c10110e */
[----:B------:R-:W-:-:S03]  /*d2c0*/  ISETP.LT.OR P6, PT, R42, 0x6a, !P5 ;  /* 0x0000006a2a00780c */ /* 0x000fc60006fc1670 */
[----:B------:R2:W-:Y:S01]  /*d2d0*/  @!P1 STG.E.U8 desc[UR14][R26.64+0x60], R35 ;  /* 0x000060231a009986 */ /* 0x0005e2000c10110e */
[----:B------:R-:W-:Y:S02]  /*d2e0*/  ISETP.LT.OR P1, PT, R42, 0x69, !P2 ;  /* 0x000000692a00780c */ /* 0x000fe40005721670 */
[----:B0-----:R-:W-:Y:S01]  /*d2f0*/  F2FP.SATFINITE.E5M2.F32.PACK_AB_MERGE_C R33, RZ, R176, RZ ;  /* 0x000000b0ff21723e */ /* 0x001fe200048060ff */
[----:B------:R-:W-:Y:S01]  /*d300*/  FMUL R171, R171, UR20 ;  /* 0x00000014abab7c20 */ /* 0x000fe20008400000 */
[----:B------:R-:W-:Y:S01]  /*d310*/  F2FP.SATFINITE.E5M2.F32.PACK_AB_MERGE_C R175, RZ, R175, RZ ;  /* 0x000000afffaf723e */ /* 0x000fe200048060ff */
[----:B------:R-:W-:Y:S01]  /*d320*/  FMUL R170, R170, UR20 ;  /* 0x00000014aaaa7c20 */ /* 0x000fe20008400000 */
[----:B-1----:R-:W-:Y:S01]  /*d330*/  F2FP.SATFINITE.E5M2.F32.PACK_AB_MERGE_C R37, RZ, R174, RZ ;  /* 0x000000aeff25723e */ /* 0x002fe200048060ff */
[----:B------:R0:W-:Y:S01]  /*d340*/  @!P3 STG.E.U8 desc[UR14][R24.64+0x68], R33 ;  /* 0x000068211800b986 */ /* 0x0001e2000c10110e */
[----:B------:R-:W-:-:S03]  /*d350*/  ISETP.LT.OR P3, PT, R42, 0x6a, !P2 ;  /* 0x0000006a2a00780c */ /* 0x000fc60005761670 */
[----:B------:R-:W-:Y:S01]  /*d360*/  @!P6 STG.E.U8 desc[UR14][R24.64+0x69], R175 ;  /* 0x000069af1800e986 */ /* 0x000fe2000c10110e */
[----:B------:R-:W-:-:S03]  /*d370*/  ISETP.LT.OR P6, PT, R42, 0x71, !P5 ;  /* 0x000000712a00780c */ /* 0x000fc60006fc1670 */
[----:B------:R-:W-:Y:S01]  /*d380*/  @!P1 STG.E.U8 desc[UR14][R26.64+0x68], R37 ;  /* 0x000068251a009986 */ /* 0x000fe2000c10110e */
        /* <DEDUP_REMOVED lines=11> */
[C---:B------:R-:W-:Y:S02]  /*d440*/  ISETP.LT.OR P1, PT, R42.reuse, 0x79, !P5 ;  /* 0x000000792a00780c */ /* 0x040fe40006f21670 */
[----:B------:R-:W-:Y:S01]  /*d450*/  ISETP.LT.OR P5, PT, R42, 0x7a, !P5 ;  /* 0x0000007a2a00780c */ /* 0x000fe20006fa1670 */
[----:B------:R-:W-:Y:S01]  /*d460*/  FMUL R167, R167, UR20 ;  /* 0x00000014a7a77c20 */ /* 0x000fe20008400000 */
[----:B0-----:R-:W-:Y:S01]  /*d470*/  F2FP.SATFINITE.E5M2.F32.PACK_AB_MERGE_C R33, RZ, R170, RZ ;  /* 0x000000aaff21723e */ /* 0x001fe200048060ff */
[----:B------:R-:W-:Y:S01]  /*d480*/  FMUL R166, R166, UR20 ;  /* 0x00000014a6a67c20 */ /* 0x000fe20008400000 */
[----:B------:R-:W-:Y:S01]  /*d490*/  F2FP.SATFINITE.E5M2.F32.PACK_AB_MERGE_C R169, RZ, R169, RZ ;  /* 0x000000a9ffa9723e */ /* 0x000fe200048060ff */
[----:B------:R-:W-:Y:S01]  /*d4a0*/  FMUL R165, R165, UR20 ;  /* 0x00000014a5a57c20 */ /* 0x000fe20008400000 */
[----:B-1----:R-:W-:Y:S01]  /*d4b0*/  F2FP.SATFINITE.E5M2.F32.PACK_AB_MERGE_C R35, RZ, R168, RZ ;  /* 0x000000a8ff23723e */ /* 0x002fe200048060ff */
[----:B------:R0:W-:Y:S01]  /*d4c0*/  @!P3 STG.E.U8 desc[UR14][R26.64+0x70], R33 ;  /* 0x000070211a00b986 */ /* 0x0001e2000c10110e */
[----:B------:R-:W-:-:S03]  /*d4d0*/  F2FP.SATFINITE.E5M2.F32.PACK_AB_MERGE_C R167, RZ, R167, RZ ;  /* 0x000000a7ffa7723e */ /* 0x000fc600048060ff */
[----:B------:R-:W-:Y:S01]  /*d4e0*/  @!P6 STG.E.U8 desc[UR14][R26.64+0x71], R169 ;  /* 0x000071a91a00e986 */ /* 0x000fe2000c10110e */
[----:B------:R-:W-:-:S03]  /*d4f0*/  ISETP.LT.OR P3, PT, R42, 0x79, !P2 ;  /* 0x000000792a00780c */ /* 0x000fc60005761670 */
[----:B------:R1:W-:Y:S01]  /*d500*/  @!P1 STG.E.U8 desc[UR14][R24.64+0x78], R35 ;  /* 0x0000782318009986 */ /* 0x0003e2000c10110e */
[----:B------:R-:W-:Y:S02]  /*d510*/  ISETP.GE.AND P1, PT, R41, 0x81, PT ;  /* 0x000000812900780c */ /* 0x000fe40003f26270 */
[C---:B------:R-:W-:Y:S01]  /*d520*/  ISETP.LT.OR P2, PT, R42.reuse, 0x7a, !P2 ;  /* 0x0000007a2a00780c */ /* 0x040fe20005741670 */
[----:B------:R2:W-:Y:S01]  /*d530*/  @!P5 STG.E.U8 desc[UR14][R24.64+0x79], R167 ;  /* 0x000079a71800d986 */ /* 0x0005e2000c10110e */
[----:B------:R-:W-:Y:S01]  /*d540*/  ISETP.LT.OR P5, PT, R42, 0x1, !P1 ;  /* 0x000000012a00780c */ /* 0x000fe20004fa1670 */
[----:B------:R-:W-:Y:S01]  /*d550*/  FMUL R164, R164, UR20 ;  /* 0x00000014a4a47c20 */ /* 0x000fe20008400000 */
[----:B0-----:R-:W-:Y:S01]  /*d560*/  F2FP.SATFINITE.E5M2.F32.PACK_AB_MERGE_C R33, RZ, R166, RZ ;  /* 0x000000a6ff21723e */ /* 0x001fe200048060ff */
[----:B------:R-:W-:Y:S01]  /*d570*/  FMUL R163, R163, UR20 ;  /* 0x00000014a3a37c20 */ /* 0x000fe20008400000 */
[----:B------:R-:W-:Y:S01]  /*d580*/  ISETP.LT.OR P6, PT, R42, 0x2, !P1 ;  /* 0x000000022a00780c */ /* 0x000fe20004fc1670 */
[----:B------:R-:W-:Y:S01]  /*d590*/  FMUL R161, R161, UR20 ;  /* 0x00000014a1a17c20 */ /* 0x000fe20008400000 */
[----:B------:R-:W-:Y:S01]  /*d5a0*/  F2FP.SATFINITE.E5M2.F32.PACK_AB_MERGE_C R165, RZ, R165, RZ ;  /* 0x000000a5ffa5723e */ /* 0x000fe200048060ff */
[----:B------:R-:W-:Y:S01]  /*d5b0*/  @!P3 STG.E.U8 desc[UR14][R26.64+0x78], R33 ;  /* 0x000078211a00b986 */ /* 0x000fe2000c10110e */
[----:B-1----:R-:W-:-:S02]  /*d5c0*/  F2FP.SATFINITE.E5M2.F32.PACK_AB_MERGE_C R35, RZ, R164, RZ ;  /* 0x000000a4ff23723e */ /* 0x002fc400048060ff */
[----:B------:R-:W-:Y:S01]  /*d5d0*/  ISETP.GE.AND P3, PT, R41, 0x89, PT ;  /* 0x000000892900780c */ /* 0x000fe20003f66270 */
[----:B------:R0:W-:Y:S01]  /*d5e0*/  @!P2 STG.E.U8 desc[UR14][R26.64+0x79], R165 ;  /* 0x000079a51a00a986 */ /* 0x0001e2000c10110e */
[----:B------:R-:W-:-:S03]  /*d5f0*/  F2FP.SATFINITE.E5M2.F32.PACK_AB_MERGE_C R163, RZ, R163, RZ ;  /* 0x000000a3ffa3723e */ /* 0x000fc600048060ff */
[----:B------:R-:W-:Y:S01]  /*d600*/  @!P5 STG.E.U8 desc[UR14][R30.64], R35 ;  /* 0x000000231e00d986 */ /* 0x000fe2000c10110e */
[C---:B------:R-:W-:Y:S02]  /*d610*/  ISETP.LT.OR P5, PT, R42.reuse, 0x2, !P3 ;  /* 0x000000022a00780c */ /* 0x040fe40005fa1670 */
[C---:B------:R-:W-:Y:S01]  /*d620*/  ISETP.LT.OR P2, PT, R42.reuse, 0x1, !P3 ;  /* 0x000000012a00780c */ /* 0x040fe20005f41670 */
[----:B------:R-:W-:Y:S01]  /*d630*/  @!P6 STG.E.U8 desc[UR14][R30.64+0x1], R163 ;  /* 0x000001a31e00e986 */ /* 0x000fe2000c10110e */
[----:B------:R-:W-:Y:S01]  /*d640*/  ISETP.LT.OR P6, PT, R42, 0x9, !P1 ;  /* 0x000000092a00780c */ /* 0x000fe20004fc1670 */
[----:B------:R-:W-:Y:S01]  /*d650*/  FMUL R162, R162, UR20 ;  /* 0x00000014a2a27c20 */ /* 0x000fe20008400000 */
[----:B------:R-:W-:Y:S01]  /*d660*/  FMUL R160, R160, UR20 ;  /* 0x00000014a0a07c20 */ /* 0x000fe20008400000 */
[----:B------:R-:W-:Y:S01]  /*d670*/  F2FP.SATFINITE.E5M2.F32.PACK_AB_MERGE_C R161, RZ, R161, RZ ;  /* 0x000000a1ffa1723e */ /* 0x000fe200048060ff */
[----:B------:R-:W-:Y:S01]  /*d680*/  FMUL R159, R159, UR20 ;  /* 0x000000149f9f7c20 */ /* 0x000fe20008400000 */
[----:B------:R-:W-:Y:S01]  /*d690*/  FMUL R158, R158, UR20 ;  /* 0x000000149e9e7c20 */ /* 0x000fe20008400000 */
[----:B--2---:R-:W-:Y:S01]  /*d6a0*/  F2FP.SATFINITE.E5M2.F32.PACK_AB_MERGE_C R25, RZ, R162, RZ ;  /* 0x000000a2ff19723e */ /* 0x004fe200048060ff */
[----:B------:R-:W-:Y:S01]  /*d6b0*/  FMUL R157, R157, UR20 ;  /* 0x000000149d9d7c20 */ /* 0x000fe20008400000 */
[----:B0-----:R-:W-:Y:S01]  /*d6c0*/  F2FP.SATFINITE.E5M2.F32.PACK_AB_MERGE_C R27, RZ, R160, RZ ;  /* 0x000000a0ff1b723e */ /* 0x001fe200048060ff */
        /* <DEDUP_REMOVED lines=8> */
[----:B------:R-:W-:Y:S01]  /*d750*/  F2FP.SATFINITE.E5M2.F32.PACK_AB_MERGE_C R33, RZ, R158, RZ ;  /* 0x0000009eff21723e */ /* 0x000fe200048060ff */
        /* <DEDUP_REMOVED lines=28> */
[----:B------:R-:W-:Y:S01]  /*d920*/  @!P2 STG.E.U8 desc[UR14][R30.64+0x18], R33 ;  /* 0x000018211e00a986 */ /* 0x000fe2000c10110e */
[----:B------:R-:W-:-:S03]  /*d930*/  ISETP.LT.OR P2, PT, R42, 0x19, !P3 ;  /* 0x000000192a00780c */ /* 0x000fc60005f41670 */
[----:B------:R2:W-:Y:S01]  /*d940*/  @!P6 STG.E.U8 desc[UR14][R30.64+0x19], R23 ;  /* 0x000019171e00e986 */ /* 0x0005e2000c10110e */
[----:B------:R-:W-:Y:S01]  /*d950*/  ISETP.LT.OR P6, PT, R42, 0x21, !P1 ;  /* 0x000000212a00780c */ /* 0x000fe20004fc1670 */
[----:B------:R-:W-:Y:S01]  /*d960*/  FMUL R20, R20, UR20 ;  /* 0x0000001414147c20 */ /* 0x000fe20008400000 */
[----:B------:R-:W-:Y:S01]  /*d970*/  F2FP.SATFINITE.E5M2.F32.PACK_AB_MERGE_C R21, RZ, R21, RZ ;  /* 0x00000015ff15723e */ /* 0x000fe200048060ff */
[----:B------:R-:W-:Y:S01]  /*d980*/  FMUL R19, R19, UR20 ;  /* 0x0000001413137c20 */ /* 0x000fe20008400000 */
[----:B0-----:R-:W-:Y:S01]  /*d990*/  F2FP.SATFINITE.E5M2.F32.PACK_AB_MERGE_C R25, RZ, R22, RZ ;  /* 0x00000016ff19723e */ /* 0x001fe200048060ff */
[----:B------:R-:W-:Y:S01]  /*d9a0*/  FMUL R18, R18, UR20 ;  /* 0x0000001412127c20 */ /* 0x000fe20008400000 */
[----:B-1----:R-:W-:Y:S01]  /*d9b0*/  F2FP.SATFINITE.E5M2.F32.PACK_AB_MERGE_C R27, RZ, R20, RZ ;  /* 0x00000014ff1b723e */ /* 0x002fe200048060ff */
[----:B------:R0:W-:Y:S01]  /*d9c0*/  @!P5 STG.E.U8 desc[UR14][R28.64+0x19], R21 ;  /* 0x000019151c00d986 */ /* 0x0001e2000c10110e */
[----:B------:R-:W-:-:S03]  /*d9d0*/  ISETP.LT.OR P5, PT, R42, 0x22, !P1 ;  /* 0x000000222a00780c */ /* 0x000fc60004fa1670 */
[----:B------:R-:W-:Y:S01]  /*d9e0*/  @!P2 STG.E.U8 desc[UR14][R28.64+0x18], R25 ;  /* 0x000018191c00a986 */ /* 0x000fe2000c10110e */
[----:B------:R-:W-:-:S03]  /*d9f0*/  ISETP.LT.OR P2, PT, R42, 0x21, !P3 ;  /* 0x000000212a00780c */ /* 0x000fc60005f41670 */
[----:B------:R-:W-:Y:S01]  /*da00*/  @!P6 STG.E.U8 desc[UR14][R30.64+0x20], R27 ;  /* 0x0000201b1e00e986 */ /* 0x000fe2000c10110e */
[----:B------:R-:W-:Y:S01]  /*da10*/  ISETP.LT.OR P6, PT, R42, 0x22, !P3 ;  /* 0x000000222a00780c */ /* 0x000fe20005fc1670 */
[----:B------:R-:W-:Y:S01]  /*da20*/  FMUL R17, R17, UR20 ;  /* 0x0000001411117c20 */ /* 0x000fe20008400000 */
[----:B------:R-:W-:Y:S01]  /*da30*/  F2FP.SATFINITE.E5M2.F32.PACK_AB_MERGE_C R19, RZ, R19, RZ ;  /* 0x00000013ff13723e */ /* 0x000fe200048060ff */
[----:B------:R-:W-:Y:S01]  /*da40*/  FMUL R15, R15, UR20 ;  /* 0x000000140f0f7c20 */ /* 0x000fe20008400000 */
[----:B--2---:R-:W-:Y:S01]  /*da50*/  F2FP.SATFINITE.E5M2.F32.PACK_AB_MERGE_C R23, RZ, R18, RZ ;  /* 0x00000012ff17723e */ /* 0x004fe200048060ff */
[----:B------:R-:W-:Y:S01]  /*da60*/  FMUL R16, R16, UR20 ;  /* 0x0000001410107c20 */ /* 0x000fe20008400000 */
[----:B------:R-:W-:Y:S01]  /*da70*/  F2FP.SATFINITE.E5M2.F32.PACK_AB_MERGE_C R17, RZ, R17, RZ ;  /* 0x00000011ff11723e */ /* 0x000fe200048060ff */
[----:B------:R1:W-:Y:S01]  /*da80*/  @!P5 STG.E.U8 desc[UR14][R30.64+0x21], R19 ;  /* 0x000021131e00d986 */ /* 0x0003e2000c10110e */
        /* <DEDUP_REMOVED lines=33> */
[----:B------:R-:W4:Y:S01]  /*dca0*/  LDL.LU R222, [R1+0x14] ;  /* 0x0000140001de7983 */ /* 0x000f220000300800 */
[----:B-1----:R-:W-:-:S03]  /*dcb0*/  F2FP.SATFINITE.E5M2.F32.PACK_AB_MERGE_C R13, RZ, R8, RZ ;  /* 0x00000008ff0d723e */ /* 0x002fc600048060ff */
        /* <DEDUP_REMOVED lines=8> */
[----:B------:R-:W4:Y:S01]  /*dd40*/  LDL.LU R223, [R1+0x10] ;  /* 0x0000100001df7983 */ /* 0x000f220000300800 */
[----:B------:R-:W-:Y:S01]  /*dd50*/  FMUL R6, R6, UR20 ;  /* 0x0000001406067c20 */ /* 0x000fe20008400000 */
[----:B-----5:R-:W-:Y:S01]  /*dd60*/  FMUL R2, R2, UR20 ;  /* 0x0000001402027c20 */ /* 0x020fe20008400000 */
[----:B------:R-:W-:Y:S01]  /*dd70*/  F2FP.SATFINITE.E5M2.F32.PACK_AB_MERGE_C R5, RZ, R5, RZ ;  /* 0x00000005ff05723e */ /* 0x000fe200048060ff */
[----:B------:R1:W-:Y:S01]  /*dd80*/  @!P5 STG.E.U8 desc[UR14][R30.64+0x39], R7 ;  /* 0x000039071e00d986 */ /* 0x0003e2000c10110e */
[----:B------:R-:W-:Y:S01]  /*dd90*/  FMUL R3, R3, UR20 ;  /* 0x0000001403037c20 */ /* 0x000fe20008400000 */
[----:B--2---:R-:W-:Y:S01]  /*dda0*/  F2FP.SATFINITE.E5M2.F32.PACK_AB_MERGE_C R11, RZ, R6, RZ ;  /* 0x00000006ff0b723e */ /* 0x004fe200048060ff */
[----:B------:R-:W-:Y:S01]  /*ddb0*/  FMUL R0, R0, UR20 ;  /* 0x0000001400007c20 */ /* 0x000fe20008400000 */
[----:B------:R-:W2:Y:S01]  /*ddc0*/  LDL.LU R221, [R1+0x18] ;  /* 0x0000180001dd7983 */ /* 0x000ea20000300800 */
[----:B------:R-:W-:Y:S01]  /*ddd0*/  ISETP.LT.OR P5, PT, R42, 0x42, !P1 ;  /* 0x000000422a00780c */ /* 0x000fe20004fa1670 */
[----:B------:R-:W-:Y:S01]  /*dde0*/  FMUL R4, R4, UR20 ;  /* 0x0000001404047c20 */ /* 0x000fe20008400000 */
[----:B0-----:R-:W-:Y:S01]  /*ddf0*/  F2FP.SATFINITE.E5M2.F32.PACK_AB_MERGE_C R13, RZ, R3, RZ ;  /* 0x00000003ff0d723e */ /* 0x001fe200048060ff */
[----:B------:R0:W-:Y:S01]  /*de00*/  @!P6 STG.E.U8 desc[UR14][R28.64+0x39], R5 ;  /* 0x000039051c00e986 */ /* 0x0001e2000c10110e */
[----:B-1----:R-:W-:Y:S01]  /*de10*/  F2FP.SATFINITE.E5M2.F32.PACK_AB_MERGE_C R7, RZ, R2, RZ ;  /* 0x00000002ff07723e */ /* 0x002fe200048060ff */
[----:B---3--:R-:W-:-:S02]  /*de20*/  FMUL R2, R224, UR20 ;  /* 0x00000014e0027c20 */ /* 0x008fc40008400000 */
[----:B------:R1:W-:Y:S01]  /*de30*/  @!P2 STG.E.U8 desc[UR14][R28.64+0x38], R11 ;  /* 0x0000380b1c00a986 */ /* 0x0003e2000c10110e */
[----:B----4-:R-:W-:Y:S01]  /*de40*/  FMUL R3, R225, UR20 ;  /* 0x00000014e1037c20 */ /* 0x010fe20008400000 */
[----:B------:R-:W-:Y:S02]  /*de50*/  ISETP.LT.OR P2, PT, R42, 0x41, !P1 ;  /* 0x000000412a00780c */ /* 0x000fe40004f41670 */
[----:B------:R-:W3:Y:S01]  /*de60*/  LDL.LU R224, [R1+0x1c] ;  /* 0x00001c0001e07983 */ /* 0x000ee20000300800 */
[----:B------:R-:W-:Y:S02]  /*de70*/  F2FP.SATFINITE.E5M2.F32.PACK_AB_MERGE_C R9, RZ, R4, RZ ;  /* 0x00000004ff09723e */ /* 0x000fe400048060ff */
[----:B0-----:R-:W-:Y:S01]  /*de80*/  F2FP.SATFINITE.E5M2.F32.PACK_AB_MERGE_C R5, RZ, R0, RZ ;  /* 0x00000000ff05723e */ /* 0x001fe200048060ff */
[----:B------:R-:W4:Y:S01]  /*de90*/  LDL.LU R225, [R1+0x20] ;  /* 0x0000200001e17983 */ /* 0x000f220000300800 */
[----:B------:R-:W-:Y:S01]  /*dea0*/  FMUL R0, R226, UR20 ;  /* 0x00000014e2007c20 */ /* 0x000fe20008400000 */
[----:B------:R-:W-:-:S02]  /*deb0*/  ISETP.LT.OR P6, PT, R42, 0x41, !P3 ;  /* 0x000000412a00780c */ /* 0x000fc40005fc1670 */
[----:B-1----:R-:W-:Y:S01]  /*dec0*/  F2FP.SATFINITE.E5M2.F32.PACK_AB_MERGE_C R11, RZ, R2, RZ ;  /* 0x00000002ff0b723e */ /* 0x002fe200048060ff */
[----:B------:R-:W4:Y:S01]  /*ded0*/  LDL.LU R226, [R1+0x24] ;  /* 0x0000240001e27983 */ /* 0x000f220000300800 */
[----:B------:R-:W-:-:S03]  /*dee0*/  FMUL R2, R227, UR20 ;  /* 0x00000014e3027c20 */ /* 0x000fc60008400000 */
[----:B------:R-:W4:Y:S04]  /*def0*/  LDL.LU R227, [R1+0x28] ;  /* 0x0000280001e37983 */ /* 0x000f280000300800 */
[----:B------:R-:W-:Y:S01]  /*df00*/  @!P5 STG.E.U8 desc[UR14][R30.64+0x41], R13 ;  /* 0x0000410d1e00d986 */ /* 0x000fe2000c10110e */
[----:B------:R-:W-:-:S03]  /*df10*/  ISETP.LT.OR P5, PT, R42, 0x42, !P3 ;  /* 0x000000422a00780c */ /* 0x000fc60005fa1670 */
[----:B------:R0:W-:Y:S01]  /*df20*/  @!P2 STG.E.U8 desc[UR14][R30.64+0x40], R9 ;  /* 0x000040091e00a986 */ /* 0x0001e2000c10110e */
[----:B------:R-:W-:-:S03]  /*df30*/  ISETP.LT.OR P2, PT, R42, 0x49, !P1 ;  /* 0x000000492a00780c */ /* 0x000fc60004f41670 */
[----:B------:R1:W-:Y:S01]  /*df40*/  @!P6 STG.E.U8 desc[UR14][R28.64+0x40], R7 ;  /* 0x000040071c00e986 */ /* 0x0003e2000c10110e */
[----:B------:R-:W-:-:S03]  /*df50*/  ISETP.LT.OR P6, PT, R42, 0x4a, !P1 ;  /* 0x0000004a2a00780c */ /* 0x000fc60004fc1670 */
[----:B------:R-:W4:Y:S04]  /*df60*/  LDL.LU R220, [R1+0x2c] ;  /* 0x00002c0001dc7983 */ /* 0x000f280000300800 */
[----:B------:R2:W-:Y:S01]  /*df70*/  @!P5 STG.E.U8 desc[UR14][R28.64+0x41], R5 ;  /* 0x000041051c00d986 */ /* 0x0005e2000c10110e */
[----:B0-----:R-:W-:-:S03]  /*df80*/  F2FP.SATFINITE.E5M2.F32.PACK_AB_MERGE_C R9, RZ, R3, RZ ;  /* 0x00000003ff09723e */ /* 0x001fc600048060ff */
[----:B------:R-:W-:Y:S01]  /*df90*/  @!P2 STG.E.U8 desc[UR14][R30.64+0x48], R11 ;  /* 0x0000480b1e00a986 */ /* 0x000fe2000c10110e */
[----:B------:R-:W-:Y:S02]  /*dfa0*/  ISETP.LT.OR P2, PT, R42, 0x49, !P3 ;  /* 0x000000492a00780c */ /* 0x000fe40005f41670 */
[----:B-1----:R-:W-:Y:S02]  /*dfb0*/  F2FP.SATFINITE.E5M2.F32.PACK_AB_MERGE_C R7, RZ, R0, RZ ;  /* 0x00000000ff07723e */ /* 0x002fe400048060ff */
[----:B------:R-:W-:Y:S01]  /*dfc0*/  F2FP.SATFINITE.E5M2.F32.PACK_AB_MERGE_C R13, RZ, R2, RZ ;  /* 0x00000002ff0d723e */ /* 0x000fe200048060ff */
[----:B------:R0:W-:Y:S08]  /*dfd0*/  @!P6 STG.E.U8 desc[UR14][R30.64+0x49], R9 ;  /* 0x000049091e00e986 */ /* 0x0001f0000c10110e */
[----:B------:R1:W-:Y:S01]  /*dfe0*/  @!P2 STG.E.U8 desc[UR14][R28.64+0x48], R7 ;  /* 0x000048071c00a986 */ /* 0x0003e2000c10110e */
[----:B------:R-:W-:Y:S01]  /*dff0*/  FMUL R0, R222, UR20 ;  /* 0x00000014de007c20 */ /* 0x000fe20008400000 */
[----:B------:R-:W-:-:S02]  /*e000*/  FMUL R3, R223, UR20 ;  /* 0x00000014df037c20 */ /* 0x000fc40008400000 */
[----:B------:R-:W4:Y:S03]  /*e010*/  LDL.LU R223, [R1+0x30] ;  /* 0x0000300001df7983 */ /* 0x000f260000300800 */
[----:B--2---:R-:W-:Y:S01]  /*e020*/  F2FP.SATFINITE.E5M2.F32.PACK_AB_MERGE_C R5, RZ, R3, RZ ;  /* 0x00000003ff05723e */ /* 0x004fe200048060ff */
[----:B------:R-:W2:Y:S01]  /*e030*/  LDL.LU R222, [R1+0x34] ;  /* 0x0000340001de7983 */ /* 0x000ea20000300800 */
[----:B------:R-:W-:Y:S01]  /*e040*/  FMUL R2, R221, UR20 ;  /* 0x00000014dd027c20 */ /* 0x000fe20008400000 */
[----:B0-----:R-:W-:-:S04]  /*e050*/  F2FP.SATFINITE.E5M2.F32.PACK_AB_MERGE_C R9, RZ, R0, RZ ;  /* 0x00000000ff09723e */ /* 0x001fc800048060ff */
[----:B------:R-:W-:Y:S01]  /*e060*/  F2FP.SATFINITE.E5M2.F32.PACK_AB_MERGE_C R11, RZ, R2, RZ ;  /* 0x00000002ff0b723e */ /* 0x000fe200048060ff */
[----:B---3--:R-:W-:Y:S02]  /*e070*/  FMUL R3, R224, UR20 ;  /* 0x00000014e0037c20 */ /* 0x008fe40008400000 */
[----:B------:R-:W3:Y:S01]  /*e080*/  LDL.LU R224, [R1+0x38] ;  /* 0x0000380001e07983 */ /* 0x000ee20000300800 */
[----:B----4-:R-:W-:Y:S02]  /*e090*/  FMUL R0, R225, UR20 ;  /* 0x00000014e1007c20 */ /* 0x010fe40008400000 */
[----:B-1----:R-:W-:Y:S01]  /*e0a0*/  F2FP.SATFINITE.E5M2.F32.PACK_AB_MERGE_C R7, RZ, R3, RZ ;  /* 0x00000003ff07723e */ /* 0x002fe200048060ff */
[----:B------:R-:W4:Y:S01]  /*e0b0*/  LDL.LU R225, [R1+0x3c] ;  /* 0x00003c0001e17983 */ /* 0x000f220000300800 */
[----:B------:R-:W-:-:S03]  /*e0c0*/  FMUL R2, R226, UR20 ;  /* 0x00000014e2027c20 */ /* 0x000fc60008400000 */
[----:B------:R-:W4:Y:S01]  /*e0d0*/  LDL.LU R226, [R1+0x40] ;  /* 0x0000400001e27983 */ /* 0x000f220000300800 */
[----:B------:R-:W-:-:S03]  /*e0e0*/  FMUL R3, R227, UR20 ;  /* 0x00000014e3037c20 */ /* 0x000fc60008400000 */
[----:B------:R-:W4:Y:S01]  /*e0f0*/  LDL.LU R227, [R1+0x44] ;  /* 0x0000440001e37983 */ /* 0x000f220000300800 */
[C---:B------:R-:W-:Y:S02]  /*e100*/  ISETP.LT.OR P5, PT, R42.reuse, 0x4a, !P3 ;  /* 0x0000004a2a00780c */ /* 0x040fe40005fa1670 */
[C---:B------:R-:W-:Y:S01]  /*e110*/  ISETP.LT.OR P6, PT, R42.reuse, 0x51, !P1 ;  /* 0x000000512a00780c */ /* 0x040fe20004fc1670 */
[----:B------:R-:W4:Y:S01]  /*e120*/  LDL.LU R218, [R1+0x48] ;  /* 0x0000480001da7983 */ /* 0x000f220000300800 */
[----:B------:R-:W-:-:S03]  /*e130*/  ISETP.LT.OR P2, PT, R42, 0x51, !P3 ;  /* 0x000000512a00780c */ /* 0x000fc60005f41670 */
[----:B------:R-:W4:Y:S04]  /*e140*/  LDL.LU R219, [R1+0x4c] ;  /* 0x00004c0001db7983 */ /* 0x000f280000300800 */
[----:B------:R-:W4:Y:S04]  /*e150*/  LDL.LU R221, [R1+0x50] ;  /* 0x0000500001dd7983 */ /* 0x000f280000300800 */
[----:B------:R0:W-:Y:S01]  /*e160*/  @!P5 STG.E.U8 desc[UR14][R28.64+0x49], R13 ;  /* 0x0000490d1c00d986 */ /* 0x0001e2000c10110e */
[----:B------:R-:W-:-:S03]  /*e170*/  ISETP.LT.OR P5, PT, R42, 0x52, !P1 ;  /* 0x000000522a00780c */ /* 0x000fc60004fa1670 */
[----:B------:R1:W-:Y:S01]  /*e180*/  @!P6 STG.E.U8 desc[UR14][R30.64+0x50], R5 ;  /* 0x000050051e00e986 */ /* 0x0003e2000c10110e */
[----:B------:R-:W-:Y:S02]  /*e190*/  ISETP.LT.OR P6, PT, R42, 0x52, !P3 ;  /* 0x000000522a00780c */ /* 0x000fe40005fc1670 */
[----:B0-----:R-:W-:-:S07]  /*e1a0*/  F2FP.SATFINITE.E5M2.F32.PACK_AB_MERGE_C R13, RZ, R2, RZ ;  /* 0x00000002ff0d723e */ /* 0x001fce00048060ff */
[----:B------:R0:W-:Y:S01]  /*e1b0*/  @!P5 STG.E.U8 desc[UR14][R30.64+0x51], R9 ;  /* 0x000051091e00d986 */ /* 0x0001e2000c10110e */
[C---:B------:R-:W-:Y:S02]  /*e1c0*/  ISETP.LT.OR P5, PT, R42.reuse, 0x5a, !P1 ;  /* 0x0000005a2a00780c */ /* 0x040fe40004fa1670 */
[----:B-1----:R-:W-:Y:S01]  /*e1d0*/  F2FP.SATFINITE.E5M2.F32.PACK_AB_MERGE_C R5, RZ, R0, RZ ;  /* 0x00000000ff05723e */ /* 0x002fe200048060ff */
[----:B------:R-:W-:Y:S01]  /*e1e0*/  @!P2 STG.E.U8 desc[UR14][R28.64+0x50], R11 ;  /* 0x0000500b1c00a986 */ /* 0x000fe2000c10110e */
[----:B------:R-:W-:Y:S01]  /*e1f0*/  ISETP.LT.OR P2, PT, R42, 0x59, !P1 ;  /* 0x000000592a00780c */ /* 0x000fe20004f41670 */
[----:B------:R-:W-:Y:S02]  /*e200*/  FMUL R0, R220, UR20 ;  /* 0x00000014dc007c20 */ /* 0x000fe40008400000 */
[----:B------:R1:W-:Y:S01]  /*e210*/  @!P6 STG.E.U8 desc[UR14][R28.64+0x51], R7 ;  /* 0x000051071c00e986 */ /* 0x0003e2000c10110e */
[----:B------:R-:W-:-:S03]  /*e220*/  ISETP.LT.OR P6, PT, R42, 0x59, !P3 ;  /* 0x000000592a00780c */ /* 0x000fc60005fc1670 */
[----:B------:R-:W4:Y:S01]  /*e230*/  LDL.LU R220, [R1+0x54] ;  /* 0x0000540001dc7983 */ /* 0x000f220000300800 */
[----:B0-----:R-:W-:-:S03]  /*e240*/  F2FP.SATFINITE.E5M2.F32.PACK_AB_MERGE_C R9, RZ, R3, RZ ;  /* 0x00000003ff09723e */ /* 0x001fc600048060ff */
[----:B------:R-:W-:Y:S01]  /*e250*/  @!P5 STG.E.U8 desc[UR14][R30.64+0x59], R13 ;  /* 0x0000590d1e00d986 */ /* 0x000fe2000c10110e */
[----:B-1----:R-:W-:-:S03]  /*e260*/  F2FP.SATFINITE.E5M2.F32.PACK_AB_MERGE_C R7, RZ, R0, RZ ;  /* 0x00000000ff07723e */ /* 0x002fc600048060ff */
[----:B------:R0:W-:Y:S04]  /*e270*/  @!P2 STG.E.U8 desc[UR14][R30.64+0x58], R5 ;  /* 0x000058051e00a986 */ /* 0x0001e8000c10110e */
[----:B------:R1:W-:Y:S01]  /*e280*/  @!P6 STG.E.U8 desc[UR14][R28.64+0x58], R9 ;  /* 0x000058091c00e986 */ /* 0x0003e2000c10110e */
[----:B------:R-:W-:-:S03]  /*e290*/  FMUL R2, R223, UR20 ;  /* 0x00000014df027c20 */ /* 0x000fc60008400000 */
[----:B------:R-:W4:Y:S01]  /*e2a0*/  LDL.LU R223, [R1+0x58] ;  /* 0x0000580001df7983 */ /* 0x000f220000300800 */
[----:B--2---:R-:W-:Y:S01]  /*e2b0*/  FMUL R3, R222, UR20 ;  /* 0x00000014de037c20 */ /* 0x004fe20008400000 */
[----:B------:R-:W-:Y:S02]  /*e2c0*/  F2FP.SATFINITE.E5M2.F32.PACK_AB_MERGE_C R11, RZ, R2, RZ ;  /* 0x00000002ff0b723e */ /* 0x000fe400048060ff */
[----:B------:R-:W2:Y:S02]  /*e2d0*/  LDL.LU R222, [R1+0x5c] ;  /* 0x00005c0001de7983 */ /* 0x000ea40000300800 */
[----:B0-----:R-:W-:Y:S01]  /*e2e0*/  F2FP.SATFINITE.E5M2.F32.PACK_AB_MERGE_C R5, RZ, R3, RZ ;  /* 0x00000003ff05723e */ /* 0x001fe200048060ff */
[----:B---3--:R-:W-:Y:S02]  /*e2f0*/  FMUL R0, R224, UR20 ;  /* 0x00000014e0007c20 */ /* 0x008fe40008400000 */
[----:B------:R-:W3:Y:S01]  /*e300*/  LDL.LU R224, [R1+0x60] ;  /* 0x0000600001e07983 */ /* 0x000ee20000300800 */
[----:B----4-:R-:W-:-:S02]  /*e310*/  FMUL R2, R225, UR20 ;  /* 0x00000014e1027c20 */ /* 0x010fc40008400000 */
[----:B-1----:R-:W-:Y:S01]  /*e320*/  F2FP.SATFINITE.E5M2.F32.PACK_AB_MERGE_C R9, RZ, R0, RZ ;  /* 0x00000000ff09723e */ /* 0x002fe200048060ff */
[----:B------:R-:W4:Y:S01]  /*e330*/  LDL.LU R225, [R1+0x64] ;  /* 0x0000640001e17983 */ /* 0x000f220000300800 */
[----:B------:R-:W-:-:S03]  /*e340*/  FMUL R3, R226, UR20 ;  /* 0x00000014e2037c20 */ /* 0x000fc60008400000 */
[----:B------:R-:W4:Y:S01]  /*e350*/  LDL.LU R226, [R1+0x68] ;  /* 0x0000680001e27983 */ /* 0x000f220000300800 */
[----:B------:R-:W-:-:S03]  /*e360*/  FMUL R0, R227, UR20 ;  /* 0x00000014e3007c20 */ /* 0x000fc60008400000 */
[----:B------:R-:W4:Y:S01]  /*e370*/  LDL.LU R227, [R1+0x6c] ;  /* 0x00006c0001e37983 */ /* 0x000f220000300800 */
[C---:B------:R-:W-:Y:S02]  /*e380*/  ISETP.LT.OR P5, PT, R42.reuse, 0x5a, !P3 ;  /* 0x0000005a2a00780c */ /* 0x040fe40005fa1670 */
[C---:B------:R-:W-:Y:S02]  /*e390*/  ISETP.LT.OR P2, PT, R42.reuse, 0x61, !P1 ;  /* 0x000000612a00780c */ /* 0x040fe40004f41670 */
[----:B------:R-:W-:-:S09]  /*e3a0*/  ISETP.LT.OR P6, PT, R42, 0x62, !P1 ;  /* 0x000000622a00780c */ /* 0x000fd20004fc1670 */
[----:B------:R0:W-:Y:S01]  /*e3b0*/  @!P5 STG.E.U8 desc[UR14][R28.64+0x59], R7 ;  /* 0x000059071c00d986 */ /* 0x0001e2000c10110e */
[----:B------:R-:W-:-:S03]  /*e3c0*/  ISETP.LT.OR P5, PT, R42, 0x62, !P3 ;  /* 0x000000622a00780c */ /* 0x000fc60005fa1670 */
[----:B------:R-:W-:Y:S01]  /*e3d0*/  @!P2 STG.E.U8 desc[UR14][R30.64+0x60], R11 ;  /* 0x0000600b1e00a986 */ /* 0x000fe2000c10110e */
[----:B------:R-:W-:-:S03]  /*e3e0*/  ISETP.LT.OR P2, PT, R42, 0x61, !P3 ;  /* 0x000000612a00780c */ /* 0x000fc60005f41670 */
[----:B------:R1:W-:Y:S01]  /*e3f0*/  @!P6 STG.E.U8 desc[UR14][R30.64+0x61], R5 ;  /* 0x000061051e00e986 */ /* 0x0003e2000c10110e */
[----:B------:R-:W-:Y:S02]  /*e400*/  ISETP.LT.OR P6, PT, R42, 0x69, !P1 ;  /* 0x000000692a00780c */ /* 0x000fe40004fc1670 */
[----:B------:R-:W-:Y:S02]  /*e410*/  F2FP.SATFINITE.E5M2.F32.PACK_AB_MERGE_C R13, RZ, R2, RZ ;  /* 0x00000002ff0d723e */ /* 0x000fe400048060ff */
[----:B0-----:R-:W-:-:S03]  /*e420*/  F2FP.SATFINITE.E5M2.F32.PACK_AB_MERGE_C R7, RZ, R3, RZ ;  /* 0x00000003ff07723e */ /* 0x001fc600048060ff */
[----:B------:R-:W-:Y:S01]  /*e430*/  @!P5 STG.E.U8 desc[UR14][R28.64+0x61], R13 ;  /* 0x0000610d1c00d986 */ /* 0x000fe2000c10110e */
[----:B------:R-:W-:-:S03]  /*e440*/  ISETP.LT.OR P5, PT, R42, 0x6a, !P1 ;  /* 0x0000006a2a00780c */ /* 0x000fc60004fa1670 */
[----:B------:R0:W-:Y:S01]  /*e450*/  @!P2 STG.E.U8 desc[UR14][R28.64+0x60], R9 ;  /* 0x000060091c00a986 */ /* 0x0001e2000c10110e */
[----:B------:R-:W-:-:S03]  /*e460*/  ISETP.LT.OR P2, PT, R42, 0x69, !P3 ;  /* 0x000000692a00780c */ /* 0x000fc60005f41670 */
[----:B------:R0:W-:Y:S01]  /*e470*/  @!P6 STG.E.U8 desc[UR14][R30.64+0x68], R7 ;  /* 0x000068071e00e986 */ /* 0x0001e2000c10110e */
[----:B------:R-:W-:Y:S01]  /*e480*/  ISETP.LT.OR P6, PT, R42, 0x6a, !P3 ;  /* 0x0000006a2a00780c */ /* 0x000fe20005fc1670 */
[----:B------:R-:W-:Y:S01]  /*e490*/  FMUL R2, R218, UR20 ;  /* 0x00000014da027c20 */ /* 0x000fe20008400000 */
[----:B------:R-:W-:Y:S01]  /*e4a0*/  FMUL R3, R219, UR20 ;  /* 0x00000014db037c20 */ /* 0x000fe20008400000 */
[----:B-1----:R-:W-:-:S03]  /*e4b0*/  F2FP.SATFINITE.E5M2.F32.PACK_AB_MERGE_C R5, RZ, R0, RZ ;  /* 0x00000000ff05723e */ /* 0x002fc600048060ff */
[----:B------:R-:W-:Y:S02]  /*e4c0*/  F2FP.SATFINITE.E5M2.F32.PACK_AB_MERGE_C R11, RZ, R2, RZ ;  /* 0x00000002ff0b723e */ /* 0x000fe400048060ff */
[----:B0-----:R-:W-:Y:S01]  /*e4d0*/  F2FP.SATFINITE.E5M2.F32.PACK_AB_MERGE_C R9, RZ, R3, RZ ;  /* 0x00000003ff09723e */ /* 0x001fe200048060ff */
[----:B------:R-:W-:Y:S01]  /*e4e0*/  @!P5 STG.E.U8 desc[UR14][R30.64+0x69], R5 ;  /* 0x000069051e00d986 */ /* 0x000fe2000c10110e */
[----:B------:R-:W-:-:S03]  /*e4f0*/  ISETP.LT.OR P5, PT, R42, 0x71, !P3 ;  /* 0x000000712a00780c */ /* 0x000fc60005fa1670 */
[----:B------:R-:W-:Y:S01]  /*e500*/  @!P2 STG.E.U8 desc[UR14][R28.64+0x68], R11 ;  /* 0x0000680b1c00a986 */ /* 0x000fe2000c10110e */
[----:B------:R-:W-:-:S03]  /*e510*/  ISETP.LT.OR P2, PT, R42, 0x71, !P1 ;  /* 0x000000712a00780c */ /* 0x000fc60004f41670 */
[----:B------:R-:W-:Y:S01]  /*e520*/  @!P6 STG.E.U8 desc[UR14][R28.64+0x69], R9 ;  /* 0x000069091c00e986 */ /* 0x000fe2000c10110e */
[----:B------:R-:W-:Y:S01]  /*e530*/  ISETP.LT.OR P6, PT, R42, 0x72, !P1 ;  /* 0x000000722a00780c */ /* 0x000fe20004fc1670 */
[----:B------:R-:W-:Y:S01]  /*e540*/  FMUL R0, R221, UR20 ;  /* 0x00000014dd007c20 */ /* 0x000fe20008400000 */
[----:B------:R-:W-:-:S04]  /*e550*/  FMUL R2, R220, UR20 ;  /* 0x00000014dc027c20 */ /* 0x000fc80008400000 */
[----:B------:R-:W-:Y:S02]  /*e560*/  F2FP.SATFINITE.E5M2.F32.PACK_AB_MERGE_C R7, RZ, R0, RZ ;  /* 0x00000000ff07723e */ /* 0x000fe400048060ff */
[----:B------:R-:W-:-:S03]  /*e570*/  F2FP.SATFINITE.E5M2.F32.PACK_AB_MERGE_C R13, RZ, R2, RZ ;  /* 0x00000002ff0d723e */ /* 0x000fc600048060ff */
[----:B------:R0:W-:Y:S01]  /*e580*/  @!P2 STG.E.U8 desc[UR14][R30.64+0x70], R7 ;  /* 0x000070071e00a986 */ /* 0x0001e2000c10110e */
[----:B------:R-:W-:-:S03]  /*e590*/  ISETP.LT.OR P2, PT, R42, 0x79, !P1 ;  /* 0x000000792a00780c */ /* 0x000fc60004f41670 */
[----:B------:R1:W-:Y:S01]  /*e5a0*/  @!P6 STG.E.U8 desc[UR14][R30.64+0x71], R13 ;  /* 0x0000710d1e00e986 */ /* 0x0003e2000c10110e */
[C---:B------:R-:W-:Y:S02]  /*e5b0*/  ISETP.LT.OR P6, PT, R42.reuse, 0x72, !P3 ;  /* 0x000000722a00780c */ /* 0x040fe40005fc1670 */
[----:B------:R-:W-:Y:S01]  /*e5c0*/  ISETP.LT.OR P1, PT, R42, 0x7a, !P1 ;  /* 0x0000007a2a00780c */ /* 0x000fe20004f21670 */
[----:B------:R-:W-:-:S05]  /*e5d0*/  FMUL R3, R223, UR20 ;  /* 0x00000014df037c20 */ /* 0x000fca0008400000 */
[----:B------:R-:W-:Y:S01]  /*e5e0*/  F2FP.SATFINITE.E5M2.F32.PACK_AB_MERGE_C R15, RZ, R3, RZ ;  /* 0x00000003ff0f723e */ /* 0x000fe200048060ff */
[----:B--2---:R-:W-:-:S04]  /*e5f0*/  FMUL R0, R222, UR20 ;  /* 0x00000014de007c20 */ /* 0x004fc80008400000 */
[----:B------:R1:W-:Y:S01]  /*e600*/  @!P5 STG.E.U8 desc[UR14][R28.64+0x70], R15 ;  /* 0x0000700f1c00d986 */ /* 0x0003e2000c10110e */
[C---:B------:R-:W-:Y:S02]  /*e610*/  ISETP.LT.OR P5, PT, R42.reuse, 0x79, !P3 ;  /* 0x000000792a00780c */ /* 0x040fe40005fa1670 */
[----:B------:R-:W-:Y:S02]  /*e620*/  ISETP.LT.OR P3, PT, R42, 0x7a, !P3 ;  /* 0x0000007a2a00780c */ /* 0x000fe40005f61670 */
[----:B0-----:R-:W-:Y:S01]  /*e630*/  F2FP.SATFINITE.E5M2.F32.PACK_AB_MERGE_C R7, RZ, R0, RZ ;  /* 0x00000000ff07723e */ /* 0x001fe200048060ff */
[----:B---3--:R-:W-:Y:S01]  /*e640*/  FMUL R2, R224, UR20 ;  /* 0x00000014e0027c20 */ /* 0x008fe20008400000 */
[----:B----4-:R-:W-:-:S04]  /*e650*/  FMUL R3, R225, UR20 ;  /* 0x00000014e1037c20 */ /* 0x010fc80008400000 */
[----:B------:R-:W-:Y:S01]  /*e660*/  F2FP.SATFINITE.E5M2.F32.PACK_AB_MERGE_C R9, RZ, R2, RZ ;  /* 0x00000002ff09723e */ /* 0x000fe200048060ff */
[----:B------:R-:W-:Y:S01]  /*e670*/  FMUL R4, R226, UR20 ;  /* 0x00000014e2047c20 */ /* 0x000fe20008400000 */
[----:B------:R-:W-:Y:S01]  /*e680*/  FMUL R5, R227, UR20 ;  /* 0x00000014e3057c20 */ /* 0x000fe20008400000 */
[----:B------:R-:W-:-:S03]  /*e690*/  F2FP.SATFINITE.E5M2.F32.PACK_AB_MERGE_C R3, RZ, R3, RZ ;  /* 0x00000003ff03723e */ /* 0x000fc600048060ff */
[----:B------:R-:W-:Y:S02]  /*e6a0*/  F2FP.SATFINITE.E5M2.F32.PACK_AB_MERGE_C R11, RZ, R4, RZ ;  /* 0x00000004ff0b723e */ /* 0x000fe400048060ff */
[----:B------:R-:W-:Y:S01]  /*e6b0*/  F2FP.SATFINITE.E5M2.F32.PACK_AB_MERGE_C R5, RZ, R5, RZ ;  /* 0x00000005ff05723e */ /* 0x000fe200048060ff */
[----:B------:R1:W-:Y:S04]  /*e6c0*/  @!P6 STG.E.U8 desc[UR14][R28.64+0x71], R7 ;  /* 0x000071071c00e986 */ /* 0x0003e8000c10110e */
[----:B------:R1:W-:Y:S04]  /*e6d0*/  @!P2 STG.E.U8 desc[UR14][R30.64+0x78], R9 ;  /* 0x000078091e00a986 */ /* 0x0003e8000c10110e */
[----:B------:R1:W-:Y:S04]  /*e6e0*/  @!P1 STG.E.U8 desc[UR14][R30.64+0x79], R3 ;  /* 0x000079031e009986 */ /* 0x0003e8000c10110e */
[----:B------:R1:W-:Y:S04]  /*e6f0*/  @!P5 STG.E.U8 desc[UR14][R28.64+0x78], R11 ;  /* 0x0000780b1c00d986 */ /* 0x0003e8000c10110e */
[----:B------:R1:W-:Y:S02]  /*e700*/  @!P3 STG.E.U8 desc[UR14][R28.64+0x79], R5 ;  /* 0x000079051c00b986 */ /* 0x0003e4000c10110e */
.L_x_293:
[----:B------:R-:W-:Y:S05]  /*e710*/  BSYNC B0 ;  /* 0x0000000000007941 */ /* 0x000fea0003800000 */
.L_x_35:
[----:B01---5:R-:W2:Y:S04]  /*e720*/  LDL.LU R3, [R1+0x74] ;  /* 0x0000740001037983 */ /* 0x023ea80000300800 */
[----:B------:R-:W2:Y:S01]  /*e730*/  LDL.LU R2, [R1+0x78] ;  /* 0x0000780001027983 */ /* 0x000ea20000300800 */
[----:B------:R-:W-:Y:S01]  /*e740*/  ULDC UR6, c[0x0][0xc] ;  /* 0x0000030000067ab9 */ /* 0x000fe20000000800 */
[----:B------:R-:W-:Y:S01]  /*e750*/  ULDC UR7, c[0x0][0x10] ;  /* 0x0000040000077ab9 */ /* 0x000fe20000000800 */
[----:B------:R-:W2:Y:S01]  /*e760*/  LDC R5, c[0x0][0x14] ;  /* 0x00000500ff057b82 */ /* 0x000ea20000000800 */
[----:B------:R-:W-:Y:S01]  /*e770*/  UIMAD.WIDE.U32 UR6, UR6, UR7, URZ ;  /* 0x00000007060672a5 */ /* 0x000fe2000f8e003f */
[----:B------:R-:W-:Y:S01]  /*e780*/  PRMT R0, RZ, 0x7610, R0 ;  /* 0x00007610ff007816 */ /* 0x000fe20000000000 */
[----:B------:R-:W-:-:S04]  /*e790*/  UMOV UR12, 0xffffffff ;  /* 0xffffffff000c7882 */ /* 0x000fc80000000000 */
[----:B--2---:R-:W-:-:S04]  /*e7a0*/  IMAD.WIDE.U32 R2, R5, UR6, R2 ;  /* 0x0000000605027c25 */ /* 0x004fc8000f8e0002 */
[----:B------:R-:W-:Y:S01]  /*e7b0*/  IMAD R5, R5, UR7, RZ ;  /* 0x0000000705057c24 */ /* 0x000fe2000f8e02ff */
[----:B------:R-:W-:Y:S01]  /*e7c0*/  ULDC.64 UR6, c[0x0][0x650] ;  /* 0x0001940000067ab9 */ /* 0x000fe20000000a00 */
[----:B------:R-:W-:Y:S01]  /*e7d0*/  IMAD.MOV.U32 R19, RZ, RZ, R2 ;  /* 0x000000ffff137224 */ /* 0x000fe200078e0002 */
[----:B------:R-:W-:Y:S01]  /*e7e0*/  ISETP.GE.U32.AND P1, PT, R2, UR6, PT ;  /* 0x0000000602007c0c */ /* 0x000fe2000bf26070 */
[----:B------:R-:W-:Y:S02]  /*e7f0*/  IMAD.IADD R22, R3, 0x1, R5 ;  /* 0x0000000103167824 */ /* 0x000fe400078e0205 */
[----:B------:R-:W-:-:S03]  /*e800*/  IMAD.MOV.U32 R2, RZ, RZ, -0x1 ;  /* 0xffffffffff027424 */ /* 0x000fc600078e00ff */
[----:B------:R0:W-:Y:S01]  /*e810*/  STL [R1+0x74], R22 ;  /* 0x0000741601007387 */ /* 0x0001e20000100800 */
[----:B------:R-:W-:-:S03]  /*e820*/  ISETP.GE.U32.AND.EX P1, PT, R22, UR7, PT, P1 ;  /* 0x0000000716007c0c */ /* 0x000fc6000bf26110 */
[----:B------:R0:W-:Y:S04]  /*e830*/  STL [R1+0x78], R19 ;  /* 0x0000781301007387 */ /* 0x0001e80000100800 */
[----:B------:R0:W-:Y:S06]  /*e840*/  STL [R1+0x7c], R2 ;  /* 0x00007c0201007387 */ /* 0x0001ec0000100800 */
[----:B------:R-:W-:Y:S05]  /*e850*/  @P1 BRA `(.L_x_294) ;  /* 0x00000004006c1947 */ /* 0x000fea0003800000 */
[----:B------:R-:W1:Y:S01]  /*e860*/  S2R R14, SR_CTAID.X ;  /* 0x00000000000e7919 */ /* 0x000e620000002500 */
[----:B------:R-:W2:Y:S01]  /*e870*/  LDC.64 R8, c[0x0][0x628] ;  /* 0x00018a00ff087b82 */ /* 0x000ea20000000a00 */
[----:B------:R-:W-:Y:S01]  /*e880*/  ULDC UR6, c[0x0][0x150] ;  /* 0x0000540000067ab9 */ /* 0x000fe20000000800 */
[----:B------:R-:W-:Y:S01]  /*e890*/  IMAD.MOV.U32 R6, RZ, RZ, R19 ;  /* 0x000000ffff067224 */ /* 0x000fe200078e0013 */
[----:B------:R-:W0:Y:S01]  /*e8a0*/  S2R R16, SR_CTAID.Y ;  /* 0x0000000000107919 */ /* 0x000e220000002600 */
[----:B------:R-:W-:-:S04]  /*e8b0*/  IMAD.MOV.U32 R7, RZ, RZ, R22 ;  /* 0x000000ffff077224 */ /* 0x000fc800078e0016 */
[----:B------:R-:W0:Y:S08]  /*e8c0*/  LDC R17, c[0x0][0x144] ;  /* 0x00005100ff117b82 */ /* 0x000e300000000800 */
[----:B------:R-:W0:Y:S08]  /*e8d0*/  LDC R10, c[0x0][0x630] ;  /* 0x00018c00ff0a7b82 */ /* 0x000e300000000800 */
[----:B------:R-:W0:Y:S01]  /*e8e0*/  LDC.64 R12, c[0x0][0x620] ;  /* 0x00018800ff0c7b82 */ /* 0x000e220000000a00 */
[----:B--2---:R-:W-:-:S04]  /*e8f0*/  ISETP.NE.U32.AND P1, PT, R8, RZ, PT ;  /* 0x000000ff0800720c */ /* 0x004fc80003f25070 */
[----:B------:R-:W-:Y:S02]  /*e900*/  ISETP.NE.AND.EX P1, PT, R9, RZ, PT, P1 ;  /* 0x000000ff0900720c */ /* 0x000fe40003f25310 */
[----:B-1----:R-:W-:-:S05]  /*e910*/  I2FP.F32.U32 R0, R14 ;  /* 0x0000000e00007245 */ /* 0x002fca0000201000 */
[----:B------:R-:W-:-:S04]  /*e920*/  FMUL R0, R0, UR6 ;  /* 0x0000000600007c20 */ /* 0x000fc80008400000 */
[----:B------:R1:W2:Y:S02]  /*e930*/  F2I.U32.TRUNC.NTZ R15, R0 ;  /* 0x00000000000f7305 */ /* 0x0002a4000020f000 */
[----:B------:R-:W-:Y:S05]  /*e940*/  @!P1 BRA `(.L_x_295) ;  /* 0x0000000000289947 */ /* 0x000fea0003800000 */
[----:B-1----:R-:W1:Y:S02]  /*e950*/  LDC R0, c[0x0][0x634] ;  /* 0x00018d00ff007b82 */ /* 0x002e640000000800 */
[----:B-1----:R-:W-:-:S05]  /*e960*/  IADD3 R7, P1, R19, R0, RZ ;  /* 0x0000000013077210 */ /* 0x002fca0007f3e0ff */
[----:B------:R-:W-:-:S04]  /*e970*/  IMAD.X R11, RZ, RZ, R22, P1 ;  /* 0x000000ffff0b7224 */ /* 0x000fc800008e0616 */
[----:B0-----:R-:W-:-:S04]  /*e980*/  IMAD.WIDE.U32 R2, R11, R8, RZ ;  /* 0x000000080b027225 */ /* 0x001fc800078e00ff */
[----:B------:R-:W-:-:S04]  /*e990*/  IMAD.WIDE.U32 R4, P1, R7, R9, R2 ;  /* 0x0000000907047225 */ /* 0x000fc80007820002 */
[----:B------:R-:W-:-:S04]  /*e9a0*/  IMAD.WIDE.U32 R2, R7, R8, RZ ;  /* 0x0000000807027225 */ /* 0x000fc800078e00ff */
[----:B------:R-:W-:Y:S01]  /*e9b0*/  IMAD.X R7, RZ, RZ, RZ, P1 ;  /* 0x000000ffff077224 */ /* 0x000fe200008e06ff */
[----:B------:R-:W-:Y:S01]  /*e9c0*/  IADD3 RZ, P1, R3, R4, RZ ;  /* 0x0000000403ff7210 */ /* 0x000fe20007f3e0ff */
[----:B------:R-:W-:-:S04]  /*e9d0*/  IMAD.MOV.U32 R6, RZ, RZ, R5 ;  /* 0x000000ffff067224 */ /* 0x000fc800078e0005 */
[----:B------:R-:W-:-:S08]  /*e9e0*/  IMAD.WIDE.U32.X R6, R11, R9, R6, P1 ;  /* 0x000000090b067225 */ /* 0x000fd000008e0406 */
.L_x_295:
[-CC-:B0-----:R-:W-:Y:S01]  /*e9f0*/  SHF.R.U64 R24, R6, R10.reuse, R7.reuse ;  /* 0x0000000a06187219 */ /* 0x181fe20000001207 */
[----:B------:R-:W0:Y:S01]  /*ea00*/  LDC.64 R20, c[0x0][0x640] ;  /* 0x00019000ff147b82 */ /* 0x000e220000000a00 */
[----:B-1----:R-:W-:Y:S01]  /*ea10*/  SHF.R.U32.HI R0, RZ, R10, R7 ;  /* 0x0000000aff007219 */ /* 0x002fe20000011607 */
[----:B------:R-:W-:Y:S01]  /*ea20*/  IMAD.MOV.U32 R2, RZ, RZ, R19 ;  /* 0x000000ffff027224 */ /* 0x000fe200078e0013 */
[----:B------:R-:W-:Y:S01]  /*ea30*/  IADD3 R5, P1, RZ, -R24, RZ ;  /* 0x80000018ff057210 */ /* 0x000fe20007f3e0ff */
[----:B--2---:R-:W-:Y:S01]  /*ea40*/  IMAD.MOV R15, RZ, RZ, -R15 ;  /* 0x000000ffff0f7224 */ /* 0x004fe200078e0a0f */
[----:B------:R-:W-:Y:S01]  /*ea50*/  ULDC UR6, c[0x0][0x154] ;  /* 0x0000550000067ab9 */ /* 0x000fe20000000800 */
[----:B------:R-:W-:Y:S02]  /*ea60*/  IMAD.MOV.U32 R7, RZ, RZ, 0x1 ;  /* 0x00000001ff077424 */ /* 0x000fe400078e00ff */
[----:B------:R-:W1:Y:S01]  /*ea70*/  LDC R4, c[0x0][0x618] ;  /* 0x00018600ff047b82 */ /* 0x000e620000000800 */
[----:B------:R-:W-:-:S02]  /*ea80*/  IMAD.X R3, RZ, RZ, ~R0, P1 ;  /* 0x000000ffff037224 */ /* 0x000fc400008e0e00 */
[----:B------:R-:W-:Y:S02]  /*ea90*/  IMAD R15, R17, R15, R14 ;  /* 0x0000000f110f7224 */ /* 0x000fe400078e020e */
[-C--:B------:R-:W-:Y:S02]  /*eaa0*/  IMAD R0, R3, R12.reuse, RZ ;  /* 0x0000000c03007224 */ /* 0x080fe400078e02ff */
[----:B------:R-:W-:Y:S01]  /*eab0*/  IMAD.MOV.U32 R3, RZ, RZ, R22 ;  /* 0x000000ffff037224 */ /* 0x000fe200078e0016 */
[----:B------:R-:W2:Y:S01]  /*eac0*/  LDC R6, c[0x0][0x608] ;  /* 0x00018200ff067b82 */ /* 0x000ea20000000800 */
[----:B------:R-:W-:-:S04]  /*ead0*/  IMAD.WIDE.U32 R2, R5, R12, R2 ;  /* 0x0000000c05027225 */ /* 0x000fc800078e0002 */
[----:B------:R-:W-:-:S03]  /*eae0*/  IMAD R5, R5, R13, R0 ;  /* 0x0000000d05057224 */ /* 0x000fc600078e0200 */
[----:B------:R-:W5:Y:S01]  /*eaf0*/  LDC R18, c[0x0][0x658] ;  /* 0x00019600ff127b82 */ /* 0x000f620000000800 */
[----:B------:R-:W-:Y:S01]  /*eb00*/  I2FP.F32.U32 R0, R16 ;  /* 0x0000001000007245 */ /* 0x000fe20000201000 */
[----:B------:R-:W-:Y:S01]  /*eb10*/  IMAD.IADD R3, R3, 0x1, R5 ;  /* 0x0000000103037824 */ /* 0x000fe200078e0205 */
[----:B0-----:R-:W-:Y:S01]  /*eb20*/  ISETP.NE.U32.AND P1, PT, R20, RZ, PT ;  /* 0x000000ff1400720c */ /* 0x001fe20003f25070 */
[----:B------:R-:W-:Y:S02]  /*eb30*/  IMAD.MOV.U32 R5, RZ, RZ, -0x1 ;  /* 0xffffffffff057424 */ /* 0x000fe400078e00ff */
[----:B------:R-:W-:Y:S02]  /*eb40*/  FMUL R0, R0, UR6 ;  /* 0x0000000600007c20 */ /* 0x000fe40008400000 */
[----:B------:R-:W0:Y:S01]  /*eb50*/  LDC R13, c[0x0][0x148] ;  /* 0x00005200ff0d7b82 */ /* 0x000e220000000800 */
[----:B-1----:R-:W-:Y:S01]  /*eb60*/  SHF.R.U64 R10, R2, R4, R3 ;  /* 0x00000004020a7219 */ /* 0x002fe20000001203 */
[----:B------:R1:W0:Y:S01]  /*eb70*/  F2I.U32.TRUNC.NTZ R12, R0 ;  /* 0x00000000000c7305 */ /* 0x000222000020f000 */
[----:B------:R-:W-:-:S02]  /*eb80*/  ISETP.NE.AND.EX P1, PT, R21, RZ, PT, P1 ;  /* 0x000000ff1500720c */ /* 0x000fc40003f25310 */
[----:B------:R-:W-:-:S03]  /*eb90*/  SHF.R.U32.HI R3, RZ, R4, R3 ;  /* 0x00000004ff037219 */ /* 0x000fc60000011603 */
[----:B------:R-:W0:Y:S01]  /*eba0*/  LDC R14, c[0x0][0x600] ;  /* 0x00018000ff0e7b82 */ /* 0x000e220000000800 */
[-CC-:B--2---:R-:W-:Y:S02]  /*ebb0*/  SHF.R.U64 R8, R10, R6.reuse, R3.reuse ;  /* 0x000000060a087219 */ /* 0x184fe40000001203 */
[----:B------:R-:W-:-:S05]  /*ebc0*/  SHF.R.U32.HI R3, RZ, R6, R3 ;  /* 0x00000006ff037219 */ /* 0x000fca0000011603 */
[----:B------:R-:W2:Y:S01]  /*ebd0*/  LDC R19, c[0x0][0x648] ;  /* 0x00019200ff137b82 */ /* 0x000ea20000000800 */
[-CC-:B-----5:R-:W-:Y:S02]  /*ebe0*/  SHF.R.U64 R11, R8, R18.reuse, R3.reuse ;  /* 0x00000012080b7219 */ /* 0x1a0fe40000001203 */
[-C--:B------:R-:W-:Y:S02]  /*ebf0*/  SHF.L.U32 R5, R5, R18.reuse, RZ ;  /* 0x0000001205057219 */ /* 0x080fe400000006ff */
[-C--:B------:R-:W-:Y:S01]  /*ec00*/  SHF.R.U32.HI R3, RZ, R18.reuse, R3 ;  /* 0x00000012ff037219 */ /* 0x080fe20000011603 */
[----:B------:R-:W-:Y:S01]  /*ec10*/  IMAD.MOV.U32 R2, RZ, RZ, R11 ;  /* 0x000000ffff027224 */ /* 0x000fe200078e000b */
[----:B------:R-:W-:Y:S01]  /*ec20*/  SHF.L.U32 R40, R7, R18, RZ ;  /* 0x0000001207287219 */ /* 0x000fe200000006ff */
[----:B------:R-:W0:Y:S01]  /*ec30*/  LDC R22, c[0x0][0x638] ;  /* 0x00018e00ff167b82 */ /* 0x000e220000000800 */
[----:B------:R-:W-:-:S07]  /*ec40*/  LOP3.LUT R17, RZ, R5, RZ, 0x33, !PT ;  /* 0x00000005ff117212 */ /* 0x000fce00078e33ff */
[----:B------:R-:W0:Y:S01]  /*ec50*/  LDC R23, c[0x0][0x610] ;  /* 0x00018400ff177b82 */ /* 0x000e220000000800 */
[----:B-1----:R-:W-:Y:S05]  /*ec60*/  @!P1 BRA `(.L_x_296) ;  /* 0x0000000000289947 */ /* 0x002fea0003800000 */
[----:B------:R-:W1:Y:S02]  /*ec70*/  LDC R0, c[0x0][0x64c] ;  /* 0x00019300ff007b82 */ /* 0x000e640000000800 */
[----:B-1----:R-:W-:-:S05]  /*ec80*/  IADD3 R7, P1, R11, R0, RZ ;  /* 0x000000000b077210 */ /* 0x002fca0007f3e0ff */
        /* <DEDUP_REMOVED lines=8> */
.L_x_296:
[----:B--2---:R-:W-:Y:S01]  /*ed10*/  SHF.R.U64 R0, R2, R19, R3 ;  /* 0x0000001302007219 */ /* 0x004fe20000001203 */
[----:B0-----:R-:W-:Y:S01]  /*ed20*/  VIADD R3, R14, 0xffffffff ;  /* 0xffffffff0e037836 */ /* 0x001fe20000000000 */
[----:B------:R-:W-:Y:S01]  /*ed30*/  LOP3.LUT R5, R8, R17, RZ, 0xc0, !PT ;  /* 0x0000001108057212 */ /* 0x000fe200078ec0ff */
[----:B------:R-:W-:Y:S01]  /*ed40*/  IMAD.MOV R12, RZ, RZ, -R12 ;  /* 0x000000ffff0c7224 */ /* 0x000fe200078e0a0c */
[----:B------:R-:W-:Y:S01]  /*ed50*/  R2UR UR12, R24 ;  /* 0x00000000180c72ca */ /* 0x000fe200000e0000 */
[----:B------:R-:W-:Y:S01]  /*ed60*/  IMAD.MOV R2, RZ, RZ, -R0 ;  /* 0x000000ffff027224 */ /* 0x000fe200078e0a00 */
[----:B------:R-:W-:Y:S01]  /*ed70*/  LOP3.LUT R3, R10, R3, RZ, 0xc0, !PT ;  /* 0x000000030a037212 */ /* 0x000fe200078ec0ff */
[----:B------:R-:W-:Y:S02]  /*ed80*/  IMAD R40, R40, R0, R5 ;  /* 0x0000000028287224 */ /* 0x000fe400078e0205 */
[----:B------:R-:W-:Y:S02]  /*ed90*/  @P4 IMAD R15, R13, R12, R16 ;  /* 0x0000000c0d0f4224 */ /* 0x000fe400078e0210 */
[----:B------:R-:W-:-:S02]  /*eda0*/  IMAD R0, R2, R22, R11 ;  /* 0x0000001602007224 */ /* 0x000fc400078e020b */
[----:B------:R-:W-:Y:S02]  /*edb0*/  IMAD R40, R40, R23, R15 ;  /* 0x0000001728287224 */ /* 0x000fe400078e020f */
[----:B------:R-:W-:Y:S02]  /*edc0*/  IMAD R3, R0, R14, R3 ;  /* 0x0000000e00037224 */ /* 0x000fe400078e0203 */
[----:B------:R-:W-:-:S03]  /*edd0*/  IMAD.MOV.U32 R0, RZ, RZ, 0x1 ;  /* 0x00000001ff007424 */ /* 0x000fc600078e00ff */
[----:B------:R-:W-:Y:S02]  /*ede0*/  SEL R2, R3, R40, !P4 ;  /* 0x0000002803027207 */ /* 0x000fe40006000000 */
[----:B------:R-:W-:-:S03]  /*edf0*/  SEL R40, R40, R3, !P4 ;  /* 0x0000000328287207 */ /* 0x000fc60006000000 */
[----:B------:R1:W-:Y:S04]  /*ee00*/  STL [R1+0x7c], R2 ;  /* 0x00007c0201007387 */ /* 0x0003e80000100800 */
.L_x_294:
[----:B------:R-:W-:Y:S01]  /*ee10*/  UIADD3 UR5, UR9, UR5, URZ ;  /* 0x0000000509057290 */ /* 0x000fe2000fffe03f */
[----:B------:R2:W-:Y:S01]  /*ee20*/  STL [R1+0x80], R40 ;  /* 0x0000802801007387 */ /* 0x0005e20000100800 */
[----:B------:R-:W-:Y:S02]  /*ee30*/  LOP3.LUT P1, RZ, R0, 0xff, RZ, 0xc0, !PT ;  /* 0x000000ff00ff7812 */ /* 0x000fe4000782c0ff */
[----:B------:R-:W-:Y:S02]  /*ee40*/  USHF.R.U32.HI UR6, URZ, 0x2, UR5 ;  /* 0x000000023f067899 */ /* 0x000fe40008011605 */
[----:B------:R-:W-:Y:S02]  /*ee50*/  UISETP.GT.U32.AND UP0, UPT, UR5, 0x3, UPT ;  /* 0x000000030500788c */ /* 0x000fe4000bf04070 */
[----:B------:R-:W-:Y:S02]  /*ee60*/  ULOP3.LUT UR6, UR6, 0x1, URZ, 0xc0, !UPT ;  /* 0x0000000106067892 */ /* 0x000fe4000f8ec03f */
[----:B------:R-:W-:-:S02]  /*ee70*/  UISETP.LT.U32.AND UP0, UPT, UR9, 0x4, UP0 ;  /* 0x000000040900788c */ /* 0x000fc40008701070 */
[----:B------:R-:W-:Y:S02]  /*ee80*/  UISETP.NE.U32.AND UP1, UPT, UR6, 0x1, UPT ;  /* 0x000000010600788c */ /* 0x000fe4000bf25070 */
[----:B------:R-:W-:Y:S02]  /*ee90*/  USEL UR7, URZ, 0x1, !UP0 ;  /* 0x000000013f077887 */ /* 0x000fe4000c000000 */
[----:B------:R-:W-:Y:S02]  /*eea0*/  UISETP.GT.U32.AND UP1, UPT, UR9, 0x3, !UP1 ;  /* 0x000000030900788c */ /* 0x000fe4000cf24070 */
[----:B------:R-:W-:Y:S02]  /*eeb0*/  ULOP3.LUT UR5, UR5, 0x3, URZ, 0xc0, !UPT ;  /* 0x0000000305057892 */ /* 0x000fe4000f8ec03f */
[----:B------:R-:W-:-:S04]  /*eec0*/  USEL UR6, URZ, 0x1, !UP1 ;  /* 0x000000013f067887 */ /* 0x000fc8000c800000 */
[----:B------:R-:W-:Y:S01]  /*eed0*/  ULOP3.LUT UR4, UR6, UR4, UR7, 0x96, !UPT ;  /* 0x0000000406047292 */ /* 0x000fe2000f8e9607 */
[----:B--2---:R-:W-:Y:S11]  /*eee0*/  @P1 BRA `(.L_x_297) ;  /* 0xffffff2000dc1947 */ /* 0x004ff6000383ffff */
[----:B------:R-:W-:Y:S05]  /*eef0*/  EXIT ;  /* 0x000000000000794d */ /* 0x000fea0003800000 */
.L_x_7:
[----:B------:R-:W2:Y:S01]  /*ef00*/  LDL R22, [R1+0x78] ;  /* 0x0000780001167983 */ /* 0x000ea20000100800 */
[----:B0-----:R-:W-:-:S03]  /*ef10*/  ULDC.64 UR4, c[0x0][0x650] ;  /* 0x0001940000047ab9 */ /* 0x001fc60000000a00 */
[----:B-1----:R-:W3:Y:S01]  /*ef20*/  LDL R23, [R1+0x74] ;  /* 0x0000740001177983 */ /* 0x002ee20000100800 */
[----:B------:R-:W-:Y:S01]  /*ef30*/  PRMT R4, RZ, 0x7610, R4 ;  /* 0x00007610ff047816 */ /* 0x000fe20000000004 */
[----:B------:R-:W-:Y:S02]  /*ef40*/  IMAD.MOV.U32 R5, RZ, RZ, -0x1 ;  /* 0xffffffffff057424 */ /* 0x000fe400078e00ff */
[----:B------:R-:W-:Y:S02]  /*ef50*/  IMAD.MOV.U32 R7, RZ, RZ, -0x1 ;  /* 0xffffffffff077424 */ /* 0x000fe400078e00ff */
[----:B------:R-:W-:Y:S01]  /*ef60*/  IMAD.MOV.U32 R6, RZ, RZ, -0x1 ;  /* 0xffffffffff067424 */ /* 0x000fe200078e00ff */
[----:B--2---:R-:W-:-:S04]  /*ef70*/  ISETP.GE.U32.AND P0, PT, R22, UR4, PT ;  /* 0x0000000416007c0c */ /* 0x004fc8000bf06070 */
[----:B---3--:R-:W-:-:S13]  /*ef80*/  ISETP.GE.U32.AND.EX P0, PT, R23, UR5, PT, P0 ;  /* 0x0000000517007c0c */ /* 0x008fda000bf06100 */
[----:B------:R-:W-:Y:S05]  /*ef90*/  @P0 BRA `(.L_x_298) ;  /* 0x00000004002c0947 */ /* 0x000fea0003800000 */
[----:B------:R-:W0:Y:S01]  /*efa0*/  LDC.64 R14, c[0x0][0x628] ;  /* 0x00018a00ff0e7b82 */ /* 0x000e220000000a00 */
[----:B------:R-:W-:Y:S02]  /*efb0*/  IMAD.MOV.U32 R8, RZ, RZ, R22 ;  /* 0x000000ffff087224 */ /* 0x000fe400078e0016 */
[----:B------:R-:W-:-:S05]  /*efc0*/  IMAD.MOV.U32 R9, RZ, RZ, R23 ;  /* 0x000000ffff097224 */ /* 0x000fca00078e0017 */
[----:B------:R-:W1:Y:S08]  /*efd0*/  LDC R10, c[0x0][0x630] ;  /* 0x00018c00ff0a7b82 */ /* 0x000e700000000800 */
[----:B------:R-:W2:Y:S01]  /*efe0*/  LDC.64 R16, c[0x0][0x620] ;  /* 0x00018800ff107b82 */ /* 0x000ea20000000a00 */
[----:B0-----:R-:W-:-:S04]  /*eff0*/  ISETP.NE.U32.AND P0, PT, R14, RZ, PT ;  /* 0x000000ff0e00720c */ /* 0x001fc80003f05070 */
[----:B------:R-:W-:-:S13]  /*f000*/  ISETP.NE.AND.EX P0, PT, R15, RZ, PT, P0 ;  /* 0x000000ff0f00720c */ /* 0x000fda0003f05300 */
[----:B-12---:R-:W-:Y:S05]  /*f010*/  @!P0 BRA `(.L_x_299) ;  /* 0x0000000000288947 */ /* 0x006fea0003800000 */
        /* <DEDUP_REMOVED lines=10> */
.L_x_299:
[----:B------:R-:W0:Y:S01]  /*f0c0*/  LDC.64 R20, c[0x0][0x640] ;  /* 0x00019000ff147b82 */ /* 0x000e220000000a00 */
[-CC-:B------:R-:W-:Y:S02]  /*f0d0*/  SHF.R.U64 R14, R8, R10.reuse, R9.reuse ;  /* 0x0000000a080e7219 */ /* 0x180fe40000001209 */
[----:B------:R-:W-:Y:S02]  /*f0e0*/  SHF.R.U32.HI R4, RZ, R10, R9 ;  /* 0x0000000aff047219 */ /* 0x000fe40000011609 */
[----:B------:R-:W-:-:S03]  /*f0f0*/  IADD3 R7, P0, RZ, -R14, RZ ;  /* 0x8000000eff077210 */ /* 0x000fc60007f1e0ff */
[----:B------:R-:W1:Y:S02]  /*f100*/  LDC R8, c[0x0][0x618] ;  /* 0x00018600ff087b82 */ /* 0x000e640000000800 */
[----:B------:R-:W-:Y:S02]  /*f110*/  IMAD.X R5, RZ, RZ, ~R4, P0 ;  /* 0x000000ffff057224 */ /* 0x000fe400000e0e04 */
[----:B------:R-:W-:Y:S02]  /*f120*/  IMAD.MOV.U32 R4, RZ, RZ, R22 ;  /* 0x000000ffff047224 */ /* 0x000fe400078e0016 */
[-C--:B------:R-:W-:Y:S02]  /*f130*/  IMAD R6, R5, R16.reuse, RZ ;  /* 0x0000001005067224 */ /* 0x080fe400078e02ff */
[----:B------:R-:W2:Y:S01]  /*f140*/  LDC R18, c[0x0][0x608] ;  /* 0x00018200ff127b82 */ /* 0x000ea20000000800 */
[----:B------:R-:W-:Y:S02]  /*f150*/  IMAD.MOV.U32 R5, RZ, RZ, R23 ;  /* 0x000000ffff057224 */ /* 0x000fe400078e0017 */
[----:B------:R-:W-:-:S05]  /*f160*/  IMAD.WIDE.U32 R4, R7, R16, R4 ;  /* 0x0000001007047225 */ /* 0x000fca00078e0004 */
[----:B------:R-:W3:Y:S01]  /*f170*/  LDC R19, c[0x0][0x658] ;  /* 0x00019600ff137b82 */ /* 0x000ee20000000800 */
[----:B------:R-:W-:Y:S01]  /*f180*/  IMAD R7, R7, R17, R6 ;  /* 0x0000001107077224 */ /* 0x000fe200078e0206 */
[----:B0-----:R-:W-:Y:S01]  /*f190*/  ISETP.NE.U32.AND P0, PT, R20, RZ, PT ;  /* 0x000000ff1400720c */ /* 0x001fe20003f05070 */
[----:B------:R-:W-:Y:S02]  /*f1a0*/  IMAD.MOV.U32 R6, RZ, RZ, -0x1 ;  /* 0xffffffffff067424 */ /* 0x000fe400078e00ff */
[----:B------:R-:W-:Y:S01]  /*f1b0*/  IMAD.IADD R5, R5, 0x1, R7 ;  /* 0x0000000105057824 */ /* 0x000fe200078e0207 */
[----:B------:R-:W-:Y:S02]  /*f1c0*/  ISETP.NE.AND.EX P0, PT, R21, RZ, PT, P0 ;  /* 0x000000ff1500720c */ /* 0x000fe40003f05300 */
[----:B------:R-:W0:Y:S02]  /*f1d0*/  LDC R17, c[0x0][0x600] ;  /* 0x00018000ff117b82 */ /* 0x000e240000000800 */
[----:B-1----:R-:W-:-:S02]  /*f1e0*/  SHF.R.U64 R10, R4, R8, R5 ;  /* 0x00000008040a7219 */ /* 0x002fc40000001205 */
[----:B------:R-:W-:-:S04]  /*f1f0*/  SHF.R.U32.HI R5, RZ, R8, R5 ;  /* 0x00000008ff057219 */ /* 0x000fc80000011605 */
[----:B------:R-:W1:Y:S01]  /*f200*/  LDC R22, c[0x0][0x648] ;  /* 0x00019200ff167b82 */ /* 0x000e620000000800 */
[-CC-:B--2---:R-:W-:Y:S02]  /*f210*/  SHF.R.U64 R15, R10, R18.reuse, R5.reuse ;  /* 0x000000120a0f7219 */ /* 0x184fe40000001205 */
[----:B------:R-:W-:Y:S01]  /*f220*/  SHF.R.U32.HI R4, RZ, R18, R5 ;  /* 0x00000012ff047219 */ /* 0x000fe20000011605 */
[----:B------:R-:W-:-:S04]  /*f230*/  IMAD.MOV.U32 R18, RZ, RZ, 0x1 ;  /* 0x00000001ff127424 */ /* 0x000fc800078e00ff */
[----:B------:R-:W2:Y:S01]  /*f240*/  LDC R23, c[0x0][0x638] ;  /* 0x00018e00ff177b82 */ /* 0x000ea20000000800 */
[-CC-:B---3--:R-:W-:Y:S02]  /*f250*/  SHF.R.U64 R16, R15, R19.reuse, R4.reuse ;  /* 0x000000130f107219 */ /* 0x188fe40000001204 */
[-C--:B------:R-:W-:Y:S02]  /*f260*/  SHF.L.U32 R6, R6, R19.reuse, RZ ;  /* 0x0000001306067219 */ /* 0x080fe400000006ff */
[----:B------:R-:W-:Y:S01]  /*f270*/  SHF.R.U32.HI R5, RZ, R19, R4 ;  /* 0x00000013ff057219 */ /* 0x000fe20000011604 */
[----:B------:R-:W-:Y:S01]  /*f280*/  IMAD.MOV.U32 R4, RZ, RZ, R16 ;  /* 0x000000ffff047224 */ /* 0x000fe200078e0010 */
[----:B------:R-:W-:Y:S01]  /*f290*/  LOP3.LUT R24, RZ, R6, RZ, 0x33, !PT ;  /* 0x00000006ff187212 */ /* 0x000fe200078e33ff */
[----:B------:R-:W3:Y:S01]  /*f2a0*/  LDC R25, c[0x0][0x610] ;  /* 0x00018400ff197b82 */ /* 0x000ee20000000800 */
[----:B------:R-:W-:Y:S05]  /*f2b0*/  @!P0 BRA `(.L_x_300) ;  /* 0x0000000000288947 */ /* 0x000fea0003800000 */
        /* <DEDUP_REMOVED lines=10> */
.L_x_300:
[----:B-1----:R-:W-:Y:S01]  /*f360*/  SHF.R.U64 R4, R4, R22, R5 ;  /* 0x0000001604047219 */ /* 0x002fe20000001205 */
[----:B0-----:R-:W-:Y:S01]  /*f370*/  VIADD R7, R17, 0xffffffff ;  /* 0xffffffff11077836 */ /* 0x001fe20000000000 */
[----:B------:R-:W-:Y:S01]  /*f380*/  SHF.L.U32 R18, R18, R19, RZ ;  /* 0x0000001312127219 */ /* 0x000fe200000006ff */
[----:B------:R-:W-:Y:S01]  /*f390*/  @P4 IMAD R0, R11, R12, R2 ;  /* 0x0000000c0b004224 */ /* 0x000fe200078e0202 */
[----:B------:R-:W-:Y:S01]  /*f3a0*/  LOP3.LUT R3, R15, R24, RZ, 0xc0, !PT ;  /* 0x000000180f037212 */ /* 0x000fe200078ec0ff */
[----:B------:R-:W-:Y:S01]  /*f3b0*/  IMAD.MOV R5, RZ, RZ, -R4 ;  /* 0x000000ffff057224 */ /* 0x000fe200078e0a04 */
[----:B------:R-:W-:Y:S01]  /*f3c0*/  LOP3.LUT R7, R10, R7, RZ, 0xc0, !PT ;  /* 0x000000070a077212 */ /* 0x000fe200078ec0ff */
[----:B------:R-:W-:Y:S02]  /*f3d0*/  IMAD.MOV.U32 R6, RZ, RZ, R14 ;  /* 0x000000ffff067224 */ /* 0x000fe400078e000e */
[----:B------:R-:W-:Y:S02]  /*f3e0*/  IMAD R3, R18, R4, R3 ;  /* 0x0000000412037224 */ /* 0x000fe400078e0203 */
[----:B--2---:R-:W-:-:S02]  /*f3f0*/  IMAD R2, R5, R23, R16 ;  /* 0x0000001705027224 */ /* 0x004fc400078e0210 */
[----:B---3--:R-:W-:Y:S02]  /*f400*/  IMAD R0, R3, R25, R0 ;  /* 0x0000001903007224 */ /* 0x008fe400078e0200 */
[----:B------:R-:W-:Y:S02]  /*f410*/  IMAD R5, R2, R17, R7 ;  /* 0x0000001102057224 */ /* 0x000fe400078e0207 */
[----:B------:R-:W-:-:S03]  /*f420*/  IMAD.MOV.U32 R4, RZ, RZ, 0x1 ;  /* 0x00000001ff047424 */ /* 0x000fc600078e00ff */
[----:B------:R-:W-:Y:S02]  /*f430*/  SEL R7, R5, R0, !P4 ;  /* 0x0000000005077207 */ /* 0x000fe40006000000 */
[----:B------:R-:W-:-:S07]  /*f440*/  SEL R5, R0, R5, !P4 ;  /* 0x0000000500057207 */ /* 0x000fce0006000000 */
.L_x_298:
[----:B------:R-:W-:-:S08]  /*f450*/  NOP ;  /* 0x0000000000007918 */ /* 0x000fd00000000000 */
[----:B------:R-:W0:-:S00]  /*f460*/  USETMAXREG.DEALLOC.CTAPOOL 0x28 ;  /* 0x00000028000079c8 */ /* 0x000e0000080e0500 */
[----:B------:R-:W-:-:S13]  /*f470*/  ISETP.NE.AND P0, PT, RZ, UR8, PT ;  /* 0x00000008ff007c0c */ /* 0x000fda000bf05270 */
[----:B------:R-:W-:Y:S05]  /*f480*/  @P0 EXIT ;  /* 0x000000000000094d */ /* 0x000fea0003800000 */
[----:B0-----:R-:W-:Y:S01]  /*f490*/  LOP3.LUT P0, RZ, R4, 0xff, RZ, 0xc0, !PT ;  /* 0x000000ff04ff7812 */ /* 0x001fe2000780c0ff */
[----:B------:R-:W-:Y:S02]  /*f4a0*/  IMAD.MOV.U32 R11, RZ, RZ, 0x1 ;  /* 0x00000001ff0b7424 */ /* 0x000fe400078e00ff */
[----:B------:R-:W-:-:S10]  /*f4b0*/  IMAD.MOV.U32 R10, RZ, RZ, RZ ;  /* 0x000000ffff0a7224 */ /* 0x000fd400078e00ff */
[----:B------:R-:W-:Y:S05]  /*f4c0*/  @!P0 BRA `(.L_x_301) ;  /* 0x0000000c00608947 */ /* 0x000fea0003800000 */
[----:B------:R-:W0:Y:S01]  /*f4d0*/  S2UR UR12, SR_CgaCtaId ;  /* 0x00000000000c79c3 */ /* 0x000e220000008800 */
[----:B------:R-:W-:Y:S01]  /*f4e0*/  ULDC UR4, c[0x0][0x28c] ;  /* 0x0000a30000047ab9 */ /* 0x000fe20000000800 */
[----:B------:R-:W-:Y:S01]  /*f4f0*/  ULDC UR6, c[0x0][0x658] ;  /* 0x0001960000067ab9 */ /* 0x000fe20000000800 */
[----:B------:R-:W-:Y:S01]  /*f500*/  UIADD3 UR10, UR4, 0x7f, URZ ;  /* 0x0000007f040a7890 */ /* 0x000fe2000fffe03f */
[----:B------:R-:W-:Y:S01]  /*f510*/  BSSY B0, `(.L_x_301) ;  /* 0x00000d3000007945 */ /* 0x000fe20003800000 */
[----:B------:R-:W-:Y:S01]  /*f520*/  UMOV UR7, 0xffffffff ;  /* 0xffffffff00077882 */ /* 0x000fe20000000000 */
[----:B------:R-:W-:Y:S01]  /*f530*/  ULDC UR5, c[0x0][0x600] ;  /* 0x0001800000057ab9 */ /* 0x000fe20000000800 */
[----:B------:R-:W-:Y:S01]  /*f540*/  UMOV UR9, 0x1 ;  /* 0x0000000100097882 */ /* 0x000fe20000000000 */
[----:B------:R-:W-:Y:S01]  /*f550*/  USHF.L.U32 UR7, UR7, UR6, URZ ;  /* 0x0000000607077299 */ /* 0x000fe2000800063f */
[----:B------:R-:W-:Y:S01]  /*f560*/  IMAD.MOV.U32 R9, RZ, RZ, 0x1 ;  /* 0x00000001ff097424 */ /* 0x000fe200078e00ff */
[----:B------:R-:W-:Y:S01]  /*f570*/  UIADD3 UR4, UR5, -0x1, URZ ;  /* 0xffffffff05047890 */ /* 0x000fe2000fffe03f */
[----:B------:R-:W-:Y:S01]  /*f580*/  IMAD.MOV.U32 R11, RZ, RZ, 0x1 ;  /* 0x00000001ff0b7424 */ /* 0x000fe200078e00ff */
[----:B------:R-:W-:Y:S01]  /*f590*/  USHF.R.S32.HI UR11, URZ, 0x1f, UR10 ;  /* 0x0000001f3f0b7899 */ /* 0x000fe2000801140a */
[----:B------:R-:W-:Y:S01]  /*f5a0*/  IMAD.MOV.U32 R10, RZ, RZ, RZ ;  /* 0x000000ffff0a7224 */ /* 0x000fe200078e00ff */
[----:B------:R-:W-:Y:S01]  /*f5b0*/  ULDC UR8, c[0x0][0xc] ;  /* 0x0000030000087ab9 */ /* 0x000fe20000000800 */
[----:B------:R-:W-:-:S02]  /*f5c0*/  USHF.L.U32 UR5, UR9, UR6, URZ ;  /* 0x0000000609057299 */ /* 0x000fc4000800063f */
[----:B------:R-:W-:Y:S01]  /*f5d0*/  ULEA.HI UR11, UR11, UR10, URZ, 0x7 ;  /* 0x0000000a0b0b7291 */ /* 0x000fe2000f8f383f */
[----:B------:R-:W-:Y:S01]  /*f5e0*/  ULDC UR9, c[0x0][0x10] ;  /* 0x0000040000097ab9 */ /* 0x000fe20000000800 */
[----:B------:R-:W-:Y:S02]  /*f5f0*/  ULOP3.LUT UR6, URZ, UR7, URZ, 0x33, !UPT ;  /* 0x000000073f067292 */ /* 0x000fe4000f8e333f */
[----:B------:R-:W-:Y:S01]  /*f600*/  UIMAD.WIDE.U32 UR8, UR8, UR9, URZ ;  /* 0x00000009080872a5 */ /* 0x000fe2000f8e003f */
[----:B------:R-:W-:Y:S01]  /*f610*/  ULDC UR7, c[0x0][0x14] ;  /* 0x0000050000077ab9 */ /* 0x000fe20000000800 */
[----:B------:R-:W-:Y:S01]  /*f620*/  USHF.R.S32.HI UR20, URZ, 0x7, UR11 ;  /* 0x000000073f147899 */ /* 0x000fe2000801140b */
[----:B0-----:R-:W-:Y:S01]  /*f630*/  IMAD.U32 R8, RZ, RZ, UR12 ;  /* 0x0000000cff087e24 */ /* 0x001fe2000f8e00ff */
[----:B------:R-:W-:Y:S02]  /*f640*/  UIMAD.WIDE.U32 UR24, UR8, UR7, URZ ;  /* 0x00000007081872a5 */ /* 0x000fe4000f8e003f */
[----:B------:R-:W-:-:S02]  /*f650*/  UIMAD UR18, UR9, UR7, URZ ;  /* 0x00000007091272a4 */ /* 0x000fc4000f8e023f */
[----:B------:R-:W-:Y:S02]  /*f660*/  ULOP3.LUT UR23, UR13, 0x2, URZ, 0xfc, !UPT ;  /* 0x000000020d177892 */ /* 0x000fe4000f8efc3f */
[----:B------:R-:W-:Y:S02]  /*f670*/  UIADD3 UR18, UR25, UR18, URZ ;  /* 0x0000001219127290 */ /* 0x000fe4000fffe03f */
[----:B------:R-:W-:Y:S01]  /*f680*/  UIADD3 UR28, UR20, 0x1, URZ ;  /* 0x00000001141c7890 */ /* 0x000fe2000fffe03f */
[----:B------:R-:W-:-:S11]  /*f690*/  ULDC.64 UR26, c[0x0][0x198] ;  /* 0x00006600001a7ab9 */ /* 0x000fd60000000a00 */
.L_x_312:
[----:B------:R-:W-:-:S03]  /*f6a0*/  UMOV UR7, 0xffffffff ;  /* 0xffffffff00077882 */ /* 0x000fc60000000000 */
[----:B------:R-:W-:Y:S05]  /*f6b0*/  BRA.DIV UR7, `(.L_x_302) ;  /* 0x0000000e07e07947 */ /* 0x000fea000b800000 */
[----:B------:R-:W-:-:S13]  /*f6c0*/  ELECT P0, URZ, PT ;  /* 0x00000000003f782f */ /* 0x000fda0003800000 */
.L_x_323:
[----:B------:R-:W0:Y:S01]  /*f6d0*/  LDC R0, c[0x0][0x28c] ;  /* 0x0000a300ff007b82 */ /* 0x000e220000000800 */
[----:B------:R-:W-:Y:S01]  /*f6e0*/  BSSY B1, `(.L_x_303) ;  /* 0x000003c000017945 */ /* 0x000fe20003800000 */
[----:B0-----:R-:W-:-:S13]  /*f6f0*/  ISETP.LT.OR P0, PT, R0, 0x1, !P0 ;  /* 0x000000010000780c */ /* 0x001fda0004701670 */
[----:B------:R-:W-:Y:S05]  /*f700*/  @P0 BRA `(.L_x_304) ;  /* 0x0000000000e40947 */ /* 0x000fea0003800000 */
[----:B------:R-:W-:Y:S02]  /*f710*/  IMAD R5, R5, 0x2, R8 ;  /* 0x0000000205057824 */ /* 0x000fe400078e0208 */
[----:B------:R-:W-:Y:S02]  /*f720*/  IMAD.SHL.U32 R12, R7, 0x80, RZ ;  /* 0x00000080070c7824 */ /* 0x000fe400078e00ff */
[----:B------:R-:W-:Y:S02]  /*f730*/  IMAD.MOV.U32 R13, RZ, RZ, RZ ;  /* 0x000000ffff0d7224 */ /* 0x000fe400078e00ff */
[----:B------:R-:W-:Y:S02]  /*f740*/  IMAD.U32 R15, RZ, RZ, UR28 ;  /* 0x0000001cff0f7e24 */ /* 0x000fe4000f8e00ff */
[----:B------:R-:W-:Y:S02]  /*f750*/  IMAD.MOV.U32 R0, RZ, RZ, R11 ;  /* 0x000000ffff007224 */ /* 0x000fe400078e000b */
[----:B------:R-:W-:-:S02]  /*f760*/  IMAD.MOV.U32 R3, RZ, RZ, R10 ;  /* 0x000000ffff037224 */ /* 0x000fc400078e000a */
[----:B------:R-:W-:-:S07]  /*f770*/  IMAD.SHL.U32 R7, R5, 0x80, RZ ;  /* 0x0000008005077824 */ /* 0x000fce00078e00ff */
.L_x_307:
[----:B------:R-:W0:Y:S01]  /*f780*/  S2UR UR7, SR_CgaCtaId ;  /* 0x00000000000779c3 */ /* 0x000e220000008800 */
[----:B------:R-:W1:Y:S01]  /*f790*/  S2R R4, SR_TID.X ;  /* 0x0000000000047919 */ /* 0x000e620000002100 */
[----:B------:R-:W-:Y:S02]  /*f7a0*/  MOV R5, 0x400 ;  /* 0x0000040000057802 */ /* 0x000fe40000000f00 */
[----:B------:R-:W-:Y:S01]  /*f7b0*/  SHF.L.U32 R2, R0, 0x1f, RZ ;  /* 0x0000001f00027819 */ /* 0x000fe200000006ff */
[----:B0-----:R-:W-:-:S05]  /*f7c0*/  IMAD.U32 R8, RZ, RZ, UR7 ;  /* 0x00000007ff087e24 */ /* 0x001fca000f8e00ff */
[----:B------:R-:W-:Y:S02]  /*f7d0*/  LEA R14, R8, R5, 0x18 ;  /* 0x00000005080e7211 */ /* 0x000fe400078ec0ff */
[----:B-1----:R-:W-:-:S03]  /*f7e0*/  LOP3.LUT P1, RZ, R4, 0x7f, RZ, 0xc0, !PT ;  /* 0x0000007f04ff7812 */ /* 0x002fc6000782c0ff */
[----:B------:R-:W-:-:S04]  /*f7f0*/  IMAD R5, R3, 0x8, R14 ;  /* 0x0000000803057824 */ /* 0x000fc800078e020e */
[----:B------:R-:W0:Y:S06]  /*f800*/  SYNCS.PHASECHK.TRANS64.TRYWAIT P0, [R5+URZ+0x20], R2 ;  /* 0x00002002050075a7 */ /* 0x000e2c000800017f */
[----:B------:R-:W1:Y:S01]  /*f810*/  @!P1 LDC R4, c[0x0][0x500] ;  /* 0x00014000ff049b82 */ /* 0x000e620000000800 */
[----:B0-----:R-:W-:Y:S05]  /*f820*/  @!P0 BRA `(.L_x_305) ;  /* 0x0000000c00a48947 */ /* 0x001fea0003800000 */
.L_x_324:
[----:B------:R-:W-:Y:S01]  /*f830*/  UPRMT UR7, UR23, 0x9910, URZ ;  /* 0x0000991017077896 */ /* 0x000fe2000800003f */
[----:B-1----:R1:W-:Y:S03]  /*f840*/  @!P1 SYNCS.ARRIVE.TRANS64 RZ, [R5+URZ], R4 ;  /* 0x0000000405ff99a7 */ /* 0x0023e6000800003f */
[----:B------:R-:W-:-:S06]  /*f850*/  UISETP.NE.AND UP0, UPT, UR7, 0x2, UPT ;  /* 0x000000020700788c */ /* 0x000fcc000bf05270 */
[----:B------:R-:W-:-:S13]  /*f860*/  PLOP3.LUT P0, PT, PT, PT, UP0, 0x80, 0x0 ;  /* 0x000000000000781c */ /* 0x000fda0003f0f008 */
[----:B-1----:R-:W-:Y:S05]  /*f870*/  @P0 BRA `(.L_x_306) ;  /* 0x0000000000040947 */ /* 0x002fea0003800000 */
[----:B------:R-:W-:Y:S01]  /*f880*/  BPT.TRAP 0x1 ;  /* 0x000000040000795c */ /* 0x000fe20000300000 */
.L_x_306:
[----:B0-----:R-:W-:Y:S01]  /*f890*/  IMAD R2, R3, 0x2, R8 ;  /* 0x0000000203027824 */ /* 0x001fe200078e0208 */
[----:B------:R-:W-:Y:S01]  /*f8a0*/  R2UR UR9, R5 ;  /* 0x00000000050972ca */ /* 0x000fe200000e0000 */
[----:B------:R-:W-:Y:S01]  /*f8b0*/  VIADD R15, R15, 0xffffffff ;  /* 0xffffffff0f0f7836 */ /* 0x000fe20000000000 */
[----:B------:R-:W-:Y:S01]  /*f8c0*/  UIADD3 UR14, UP0, UR26, 0xf0, URZ ;  /* 0x000000f01a0e7890 */ /* 0x000fe2000ff1e03f */
[--C-:B------:R-:W-:Y:S01]  /*f8d0*/  IMAD.U32 R2, R2, 0x4000, R14.reuse ;  /* 0x0000400002027824 */ /* 0x100fe200078e000e */
[----:B------:R-:W-:Y:S01]  /*f8e0*/  R2UR UR11, R7 ;  /* 0x00000000070b72ca */ /* 0x000fe200000e0000 */
[----:B------:R-:W-:Y:S01]  /*f8f0*/  IMAD R14, R3, 0x4000, R14 ;  /* 0x00004000030e7824 */ /* 0x000fe200078e020e */
[----:B------:R-:W-:Y:S01]  /*f900*/  R2UR UR10, R13 ;  /* 0x000000000d0a72ca */ /* 0x000fe200000e0000 */
[----:B------:R-:W-:Y:S01]  /*f910*/  UIADD3 UR30, UP1, UR26, 0x1f0, URZ ;  /* 0x000001f01a1e7890 */ /* 0x000fe2000ff3e03f */
[----:B------:R-:W-:Y:S01]  /*f920*/  R2UR UR7, R2 ;  /* 0x00000000020772ca */ /* 0x000fe200000e0000 */
[----:B------:R-:W-:Y:S01]  /*f930*/  UIADD3.X UR15, URZ, UR27, URZ, UP0, !UPT ;  /* 0x0000001b3f0f7290 */ /* 0x000fe200087fe43f */
[----:B------:R-:W-:Y:S01]  /*f940*/  R2UR UR8, R14 ;  /* 0x000000000e0872ca */ /* 0x000fe200000e0000 */
[----:B------:R-:W-:Y:S01]  /*f950*/  VIADD R3, R3, 0x1 ;  /* 0x0000000103037836 */ /* 0x000fe20000000000 */
[----:B------:R-:W-:Y:S01]  /*f960*/  R2UR UR12, R6 ;  /* 0x00000000060c72ca */ /* 0x000fe200000e0000 */
[----:B------:R-:W-:Y:S01]  /*f970*/  UIADD3.X UR31, URZ, UR27, URZ, UP1, !UPT ;  /* 0x0000001b3f1f7290 */ /* 0x000fe20008ffe43f */
[----:B------:R-:W-:Y:S01]  /*f980*/  R2UR UR21, R12 ;  /* 0x000000000c1572ca */ /* 0x000fe200000e0000 */
[----:B------:R-:W-:Y:S01]  /*f990*/  UMOV UR22, 0x30000 ;  /* 0x0003000000167882 */ /* 0x000fe20000000000 */
[----:B------:R-:W-:Y:S01]  /*f9a0*/  ISETP.GT.AND P1, PT, R15, 0x1, PT ;  /* 0x000000010f00780c */ /* 0x000fe20003f24270 */
[----:B------:R-:W-:Y:S01]  /*f9b0*/  UMOV UR16, 0x0 ;  /* 0x0000000000107882 */ /* 0x000fe20000000000 */
[----:B------:R-:W-:Y:S01]  /*f9c0*/  UMOV UR17, 0x10000000 ;  /* 0x1000000000117882 */ /* 0x000fe20000000000 */
[----:B------:R-:W-:Y:S01]  /*f9d0*/  ISETP.NE.AND P0, PT, R3, 0x4, PT ;  /* 0x000000040300780c */ /* 0x000fe20003f05270 */
[----:B------:R-:W-:Y:S01]  /*f9e0*/  VIADD R13, R13, 0x80 ;  /* 0x000000800d0d7836 */ /* 0x000fe20000000000 */
[----:B------:R-:W-:-:S02]  /*f9f0*/  UIADD3 UR7, UR7, 0x100, URZ ;  /* 0x0000010007077890 */ /* 0x000fc4000fffe03f */
[----:B------:R-:W-:Y:S01]  /*fa00*/  UIADD3 UR19, UR8, 0x20100, URZ ;  /* 0x0002010008137890 */ /* 0x000fe2000fffe03f */
[----:B------:R-:W-:Y:S02]  /*fa10*/  SEL R5, RZ, 0x1, P0 ;  /* 0x00000001ff057807 */ /* 0x000fe40000000000 */
[----:B------:R-:W-:Y:S02]  /*fa20*/  SEL R3, R3, RZ, P0 ;  /* 0x000000ff03037207 */ /* 0x000fe40000000000 */
[----:B------:R-:W-:Y:S01]  /*fa30*/  UMOV UR8, UR7 ;  /* 0x0000000700087c82 */ /* 0x000fe20008000000 */
[----:B------:R-:W-:Y:S01]  /*fa40*/  LOP3.LUT R0, R0, R5, RZ, 0x3c, !PT ;  /* 0x0000000500007212 */ /* 0x000fe200078e3cff */
[----:B------:R0:W-:Y:S02]  /*fa50*/  UTMALDG.3D.MULTICAST [UR8], [UR14], UR22, desc[UR16] ;  /* 0x000010080e0073b4 */ /* 0x0001e40008011816 */
[----:B0-----:R-:W-:Y:S01]  /*fa60*/  UMOV UR8, UR19 ;  /* 0x0000001300087c82 */ /* 0x001fe20008000000 */
[----:B------:R-:W-:-:S02]  /*fa70*/  UMOV UR11, UR21 ;  /* 0x00000015000b7c82 */ /* 0x000fc40008000000 */
[----:B------:R0:W-:Y:S02]  /*fa80*/  UTMALDG.3D [UR8], [UR30], desc[UR16] ;  /* 0x000010081e0075b4 */ /* 0x0001e40008011000 */
[----:B0-----:R-:W-:Y:S05]  /*fa90*/  @P1 BRA `(.L_x_307) ;  /* 0xfffffffc00381947 */ /* 0x001fea000383ffff */
.L_x_304:
[----:B------:R-:W-:Y:S05]  /*faa0*/  BSYNC B1 ;  /* 0x0000000000017941 */ /* 0x000fea0003800000 */
.L_x_303:
[----:B------:R-:W2:Y:S01]  /*fab0*/  LDL.LU R16, [R1+0x74] ;  /* 0x0000740001107983 */ /* 0x000ea20000300800 */
[----:B------:R-:W-:Y:S01]  /*fac0*/  LOP3.LUT P2, RZ, R9, 0xff, RZ, 0xc0, !PT ;  /* 0x000000ff09ff7812 */ /* 0x000fe2000784c0ff */
[----:B------:R-:W-:Y:S01]  /*fad0*/  VIADD R10, R10, UR20 ;  /* 0x000000140a0a7c36 */ /* 0x000fe20008000000 */
[----:B------:R-:W-:Y:S01]  /*fae0*/  ULDC.64 UR8, c[0x0][0x650] ;  /* 0x0001940000087ab9 */ /* 0x000fe20000000a00 */
[----:B------:R-:W3:Y:S01]  /*faf0*/  LDL.LU R14, [R1+0x78] ;  /* 0x00007800010e7983 */ /* 0x000ee20000300800 */
[----:B------:R-:W-:Y:S01]  /*fb00*/  IMAD.U32 R2, RZ, RZ, UR20 ;  /* 0x00000014ff027e24 */ /* 0x000fe2000f8e00ff */
[----:B------:R-:W-:Y:S01]  /*fb10*/  BSSY B1, `(.L_x_308) ;  /* 0x0000070000017945 */ /* 0x000fe20003800000 */
[----:B------:R-:W-:Y:S01]  /*fb20*/  SHF.R.U32.HI R0, RZ, 0x2, R10 ;  /* 0x00000002ff007819 */ /* 0x000fe2000001160a */
[----:B------:R-:W-:Y:S01]  /*fb30*/  IMAD.MOV.U32 R5, RZ, RZ, -0x1 ;  /* 0xffffffffff057424 */ /* 0x000fe200078e00ff */
[----:B------:R-:W-:Y:S01]  /*fb40*/  ISETP.GT.U32.AND P0, PT, R10, 0x3, PT ;  /* 0x000000030a00780c */ /* 0x000fe20003f04070 */
[----:B------:R-:W-:Y:S01]  /*fb50*/  IMAD.MOV.U32 R7, RZ, RZ, -0x1 ;  /* 0xffffffffff077424 */ /* 0x000fe200078e00ff */
[----:B------:R-:W-:Y:S01]  /*fb60*/  LOP3.LUT R0, R0, 0x1, RZ, 0xc0, !PT ;  /* 0x0000000100007812 */ /* 0x000fe200078ec0ff */
[----:B------:R-:W-:Y:S01]  /*fb70*/  IMAD.MOV.U32 R6, RZ, RZ, -0x1 ;  /* 0xffffffffff067424 */ /* 0x000fe200078e00ff */
[----:B------:R-:W-:Y:S01]  /*fb80*/  ISETP.LT.U32.AND P0, PT, R2, 0x4, P0 ;  /* 0x000000040200780c */ /* 0x000fe20000701070 */
[----:B------:R-:W0:Y:S01]  /*fb90*/  @P2 S2R R8, SR_CgaCtaId ;  /* 0x0000000000082919 */ /* 0x000e220000008800 */
[----:B------:R-:W-:-:S02]  /*fba0*/  @P2 MOV R3, 0x400 ;  /* 0x0000040000032802 */ /* 0x000fc40000000f00 */
[----:B------:R-:W-:Y:S01]  /*fbb0*/  ISETP.NE.U32.AND P1, PT, R0, 0x1, PT ;  /* 0x000000010000780c */ /* 0x000fe20003f25070 */
[----:B------:R-:W-:Y:S01]  /*fbc0*/  IMAD.U32 R0, RZ, RZ, UR20 ;  /* 0x00000014ff007e24 */ /* 0x000fe2000f8e00ff */
[----:B------:R-:W-:Y:S02]  /*fbd0*/  LOP3.LUT R10, R10, 0x3, RZ, 0xc0, !PT ;  /* 0x000000030a0a7812 */ /* 0x000fe400078ec0ff */
[----:B------:R-:W-:Y:S02]  /*fbe0*/  PRMT R9, RZ, 0x7610, R9 ;  /* 0x00007610ff097816 */ /* 0x000fe40000000009 */
[----:B------:R-:W-:Y:S02]  /*fbf0*/  ISETP.GT.U32.AND P1, PT, R0, 0x3, !P1 ;  /* 0x000000030000780c */ /* 0x000fe40004f24070 */
[----:B------:R-:W-:Y:S02]  /*fc00*/  SEL R0, RZ, 0x1, !P0 ;  /* 0x00000001ff007807 */ /* 0x000fe40004000000 */
[----:B------:R-:W-:-:S04]  /*fc10*/  SEL R2, RZ, 0x1, !P1 ;  /* 0x00000001ff027807 */ /* 0x000fc80004800000 */
[--C-:B------:R-:W-:Y:S02]  /*fc20*/  LOP3.LUT R11, R2, R11, R0.reuse, 0x96, !PT ;  /* 0x0000000b020b7212 */ /* 0x100fe400078e9600 */
[----:B------:R-:W-:Y:S02]  /*fc30*/  PRMT R0, RZ, 0x7610, R0 ;  /* 0x00007610ff007816 */ /* 0x000fe40000000000 */
[----:B0-----:R-:W-:-:S04]  /*fc40*/  @P2 LEA R3, R8, R3, 0x18 ;  /* 0x0000000308032211 */ /* 0x001fc800078ec0ff */
[----:B------:R0:W-:Y:S01]  /*fc50*/  @P2 SYNCS.ARRIVE.TRANS64.A1T0 RZ, [R3+URZ+0x58], RZ ;  /* 0x000058ff03ff29a7 */ /* 0x0001e2000810003f */
[----:B---3--:R-:W-:-:S04]  /*fc60*/  IADD3 R14, P2, R14, UR24, RZ ;  /* 0x000000180e0e7c10 */ /* 0x008fc8000ff5e0ff */
[----:B--2---:R-:W-:Y:S01]  /*fc70*/  IADD3.X R16, R16, UR18, RZ, P2, !PT ;  /* 0x0000001210107c10 */ /* 0x004fe200097fe4ff */
[----:B------:R0:W-:Y:S01]  /*fc80*/  STL [R1+0x78], R14 ;  /* 0x0000780e01007387 */ /* 0x0001e20000100800 */
[----:B------:R-:W-:-:S03]  /*fc90*/  ISETP.GE.U32.AND P2, PT, R14, UR8, PT ;  /* 0x000000080e007c0c */ /* 0x000fc6000bf46070 */
[----:B------:R0:W-:Y:S01]  /*fca0*/  STL [R1+0x74], R16 ;  /* 0x0000741001007387 */ /* 0x0001e20000100800 */
[----:B------:R-:W-:-:S13]  /*fcb0*/  ISETP.GE.U32.AND.EX P0, PT, R16, UR9, PT, P2 ;  /* 0x0000000910007c0c */ /* 0x000fda000bf06120 */
[----:B0-----:R-:W-:Y:S05]  /*fcc0*/  @P0 BRA `(.L_x_309) ;  /* 0x0000000400500947 */ /* 0x001fea0003800000 */
[----:B------:R-:W-:Y:S01]  /*fcd0*/  ULDC.64 UR8, c[0x0][0x628] ;  /* 0x00018a0000087ab9 */ /* 0x000fe20000000a00 */
[----:B------:R-:W0:Y:S01]  /*fce0*/  S2R R12, SR_CTAID.X ;  /* 0x00000000000c7919 */ /* 0x000e220000002500 */
[----:B------:R-:W-:Y:S01]  /*fcf0*/  ISETP.NE.U32.AND P0, PT, RZ, UR8, PT ;  /* 0x00000008ff007c0c */ /* 0x000fe2000bf05070 */
[----:B------:R-:W-:Y:S01]  /*fd00*/  ULDC UR10, c[0x0][0x630] ;  /* 0x00018c00000a7ab9 */ /* 0x000fe20000000800 */
[----:B------:R-:W-:Y:S01]  /*fd10*/  IMAD.MOV.U32 R2, RZ, RZ, R14 ;  /* 0x000000ffff027224 */ /* 0x000fe200078e000e */
[----:B------:R-:W1:Y:S01]  /*fd20*/  S2R R0, SR_CTAID.Y ;  /* 0x0000000000007919 */ /* 0x000e620000002600 */
[----:B------:R-:W-:Y:S01]  /*fd30*/  ISETP.NE.AND.EX P0, PT, RZ, UR9, PT, P0 ;  /* 0x00000009ff007c0c */ /* 0x000fe2000bf05300 */
[----:B------:R-:W-:-:S12]  /*fd40*/  IMAD.MOV.U32 R3, RZ, RZ, R16 ;  /* 0x000000ffff037224 */ /* 0x000fd800078e0010 */
[----:B------:R-:W-:Y:S05]  /*fd50*/  @!P0 BRA `(.L_x_310) ;  /* 0x0000000000288947 */ /* 0x000fea0003800000 */
[----:B------:R-:W-:Y:S02]  /*fd60*/  ULDC UR7, c[0x0][0x634] ;  /* 0x00018d0000077ab9 */ /* 0x000fe40000000800 */
[----:B------:R-:W-:-:S05]  /*fd70*/  IADD3 R7, P0, R14, UR7, RZ ;  /* 0x000000070e077c10 */ /* 0x000fca000ff1e0ff */
[----:B------:R-:W-:-:S04]  /*fd80*/  IMAD.X R13, RZ, RZ, R16, P0 ;  /* 0x000000ffff0d7224 */ /* 0x000fc800000e0610 */
[----:B------:R-:W-:-:S04]  /*fd90*/  IMAD.WIDE.U32 R4, R13, UR8, RZ ;  /* 0x000000080d047c25 */ /* 0x000fc8000f8e00ff */
[----:B------:R-:W-:-:S04]  /*fda0*/  IMAD.WIDE.U32 R4, P0, R7, UR9, R4 ;  /* 0x0000000907047c25 */ /* 0x000fc8000f800004 */
[----:B------:R-:W-:-:S04]  /*fdb0*/  IMAD.WIDE.U32 R6, R7, UR8, RZ ;  /* 0x0000000807067c25 */ /* 0x000fc8000f8e00ff */
[----:B------:R-:W-:Y:S01]  /*fdc0*/  IMAD.X R3, RZ, RZ, RZ, P0 ;  /* 0x000000ffff037224 */ /* 0x000fe200000e06ff */
[----:B------:R-:W-:Y:S01]  /*fdd0*/  IADD3 RZ, P0, R7, R4, RZ ;  /* 0x0000000407ff7210 */ /* 0x000fe20007f1e0ff */
[----:B------:R-:W-:-:S04]  /*fde0*/  IMAD.MOV.U32 R2, RZ, RZ, R5 ;  /* 0x000000ffff027224 */ /* 0x000fc800078e0005 */
[----:B------:R-:W-:-:S08]  /*fdf0*/  IMAD.WIDE.U32.X R2, R13, UR9, R2, P0 ;  /* 0x000000090d027c25 */ /* 0x000fd000080e0402 */
.L_x_310:
[--C-:B------:R-:W-:Y:S01]  /*fe00*/  SHF.R.U64 R6, R2, UR10, R3.reuse ;  /* 0x0000000a02067c19 */ /* 0x100fe20008001203 */
[----:B------:R-:W-:Y:S01]  /*fe10*/  ULDC.64 UR8, c[0x0][0x620] ;  /* 0x0001880000087ab9 */ /* 0x000fe20000000a00 */
[----:B------:R-:W-:Y:S01]  /*fe20*/  SHF.R.U32.HI R2, RZ, UR10, R3 ;  /* 0x0000000aff027c19 */ /* 0x000fe20008011603 */
[----:B------:R-:W-:Y:S01]  /*fe30*/  IMAD.MOV.U32 R3, RZ, RZ, R16 ;  /* 0x000000ffff037224 */ /* 0x000fe200078e0010 */
[----:B------:R-:W-:Y:S01]  /*fe40*/  IADD3 R5, P0, RZ, -R6, RZ ;  /* 0x80000006ff057210 */ /* 0x000fe20007f1e0ff */
[----:B------:R-:W-:Y:S01]  /*fe50*/  ULDC UR7, c[0x0][0x150] ;  /* 0x0000540000077ab9 */ /* 0x000fe20000000800 */
[----:B0-----:R-:W-:Y:S01]  /*fe60*/  I2FP.F32.U32 R7, R12 ;  /* 0x0000000c00077245 */ /* 0x001fe20000201000 */
[----:B------:R-:W0:Y:S01]  /*fe70*/  LDC R19, c[0x0][0x144] ;  /* 0x00005100ff137b82 */ /* 0x000e220000000800 */
[----:B------:R-:W-:Y:S01]  /*fe80*/  ULDC.64 UR10, c[0x0][0x640] ;  /* 0x00019000000a7ab9 */ /* 0x000fe20000000a00 */
[----:B------:R-:W-:Y:S01]  /*fe90*/  IMAD.X R2, RZ, RZ, ~R2, P0 ;  /* 0x000000ffff027224 */ /* 0x000fe200000e0e02 */
[----:B------:R-:W-:-:S03]  /*fea0*/  ISETP.NE.U32.AND P0, PT, RZ, UR10, PT ;  /* 0x0000000aff007c0c */ /* 0x000fc6000bf05070 */
[----:B------:R-:W-:Y:S01]  /*feb0*/  IMAD R4, R2, UR8, RZ ;  /* 0x0000000802047c24 */ /* 0x000fe2000f8e02ff */
[----:B------:R-:W-:Y:S01]  /*fec0*/  ISETP.NE.AND.EX P0, PT, RZ, UR11, PT, P0 ;  /* 0x0000000bff007c0c */ /* 0x000fe2000bf05300 */
[----:B------:R-:W-:Y:S01]  /*fed0*/  IMAD.MOV.U32 R2, RZ, RZ, R14 ;  /* 0x000000ffff027224 */ /* 0x000fe200078e000e */
[----:B------:R-:W2:Y:S03]  /*fee0*/  LDC R13, c[0x0][0x148] ;  /* 0x00005200ff0d7b82 */ /* 0x000ea60000000800 */
[----:B------:R-:W-:Y:S01]  /*fef0*/  IMAD.WIDE.U32 R2, R5, UR8, R2 ;  /* 0x0000000805027c25 */ /* 0x000fe2000f8e0002 */
[----:B------:R-:W-:-:S03]  /*ff00*/  ULDC UR8, c[0x0][0x154] ;  /* 0x0000550000087ab9 */ /* 0x000fc60000000800 */
[----:B------:R-:W-:Y:S02]  /*ff10*/  IMAD R5, R5, UR9, R4 ;  /* 0x0000000905057c24 */ /* 0x000fe4000f8e0204 */
[----:B------:R-:W-:Y:S01]  /*ff20*/  FMUL R4, R7, UR7 ;  /* 0x0000000707047c20 */ /* 0x000fe20008400000 */
[----:B------:R-:W-:Y:S01]  /*ff30*/  ULDC UR7, c[0x0][0x618] ;  /* 0x0001860000077ab9 */ /* 0x000fe20000000800 */
[----:B------:R-:W-:Y:S01]  /*ff40*/  ULDC UR9, c[0x0][0x608] ;  /* 0x0001820000097ab9 */ /* 0x000fe20000000800 */
[----:B------:R-:W-:-:S03]  /*ff50*/  IMAD.IADD R3, R3, 0x1, R5 ;  /* 0x0000000103037824 */ /* 0x000fc600078e0205 */
[----:B------:R-:W3:Y:S02]  /*ff60*/  F2I.U32.TRUNC.NTZ R4, R4 ;  /* 0x0000000400047305 */ /* 0x000ee4000020f000 */
[----:B------:R-:W-:Y:S02]  /*ff70*/  SHF.R.U64 R7, R2, UR7, R3 ;  /* 0x0000000702077c19 */ /* 0x000fe40008001203 */
[----:B-1----:R-:W-:-:S05]  /*ff80*/  I2FP.F32.U32 R2, R0 ;  /* 0x0000000000027245 */ /* 0x002fca0000201000 */
[----:B------:R-:W-:Y:S01]  /*ff90*/  FMUL R5, R2, UR8 ;  /* 0x0000000802057c20 */ /* 0x000fe20008400000 */
[----:B------:R-:W-:Y:S01]  /*ffa0*/  SHF.R.U32.HI R2, RZ, UR7, R3 ;  /* 0x00000007ff027c19 */ /* 0x000fe20008011603 */
[----:B------:R-:W-:Y:S02]  /*ffb0*/  ULDC UR7, c[0x0][0x658] ;  /* 0x0001960000077ab9 */ /* 0x000fe40000000800 */
[----:B------:R1:W4:Y:S01]  /*ffc0*/  F2I.U32.TRUNC.NTZ R16, R5 ;  /* 0x0000000500107305 */ /* 0x000322000020f000 */
[----:B------:R-:W-:Y:S01]  /*ffd0*/  SHF.R.U64 R15, R7, UR9, R2 ;  /* 0x00000009070f7c19 */ /* 0x000fe20008001202 */
[----:B---3--:R-:W-:Y:S01]  /*ffe0*/  IMAD.MOV R4, RZ, RZ, -R4 ;  /* 0x000000ffff047224 */ /* 0x008fe200078e0a04 */
[----:B------:R-:W-:-:S03]  /*fff0*/  SHF.R.U32.HI R2, RZ, UR9, R2 ;  /* 0x00000009ff027c19 */ /* 0x000fc60008011602 */
[----:B0-----:R-:W-:Y:S01]  /*10000*/  IMAD R12, R19, R4, R12 ;  /* 0x00000004130c7224 */ /* 0x001fe200078e020c */
[--C-:B------:R-:W-:Y:S02]  /*10010*/  SHF.R.U64 R14, R15, UR7, R2.reuse ;  /* 0x000000070f0e7c19 */ /* 0x100fe40008001202 */
[----:B------:R-:W-:-:S03]  /*10020*/  SHF.R.U32.HI R17, RZ, UR7, R2 ;  /* 0x00000007ff117c19 */ /* 0x000fc60008011602 */
[----:B------:R-:W-:Y:S02]  /*10030*/  IMAD.MOV.U32 R2, RZ, RZ, R14 ;  /* 0x000000ffff027224 */ /* 0x000fe400078e000e */
[----:B------:R-:W-:Y:S01]  /*10040*/  IMAD.MOV.U32 R3, RZ, RZ, R17 ;  /* 0x000000ffff037224 */ /* 0x000fe200078e0011 */
[----:B-12-4-:R-:W-:Y:S06]  /*10050*/  @!P0 BRA `(.L_x_311) ;  /* 0x0000000000288947 */ /* 0x016fec0003800000 */
[----:B------:R-:W-:Y:S02]  /*10060*/  ULDC UR7, c[0x0][0x64c] ;  /* 0x0001930000077ab9 */ /* 0x000fe40000000800 */
[----:B------:R-:W-:-:S05]  /*10070*/  IADD3 R3, P0, R14, UR7, RZ ;  /* 0x000000070e037c10 */ /* 0x000fca000ff1e0ff */
[----:B------:R-:W-:-:S04]  /*10080*/  IMAD.X R17, RZ, RZ, R17, P0 ;  /* 0x000000ffff117224 */ /* 0x000fc800000e0611 */
[----:B------:R-:W-:-:S04]  /*10090*/  IMAD.WIDE.U32 R4, R17, UR10, RZ ;  /* 0x0000000a11047c25 */ /* 0x000fc8000f8e00ff */
[----:B------:R-:W-:-:S04]  /*100a0*/  IMAD.WIDE.U32 R4, P0, R3, UR11, R4 ;  /* 0x0000000b03047c25 */ /* 0x000fc8000f800004 */
[----:B------:R-:W-:-:S04]  /*100b0*/  IMAD.WIDE.U32 R2, R3, UR10, RZ ;  /* 0x0000000a03027c25 */ /* 0x000fc8000f8e00ff */
[----:B------:R-:W-:Y:S01]  /*100c0*/  IMAD.MOV.U32 R2, RZ, RZ, R5 ;  /* 0x000000ffff027224 */ /* 0x000fe200078e0005 */
[----:B------:R-:W-:Y:S01]  /*100d0*/  IADD3 RZ, P1, R3, R4, RZ ;  /* 0x0000000403ff7210 */ /* 0x000fe20007f3e0ff */
[----:B------:R-:W-:-:S04]  /*100e0*/  IMAD.X R3, RZ, RZ, RZ, P0 ;  /* 0x000000ffff037224 */ /* 0x000fc800000e06ff */
[----:B------:R-:W-:-:S08]  /*100f0*/  IMAD.WIDE.U32.X R2, R17, UR11, R2, P1 ;  /* 0x0000000b11027c25 */ /* 0x000fd000088e0402 */
.L_x_311:
[----:B------:R-:W-:Y:S01]  /*10100*/  ULDC UR7, c[0x0][0x648] ;  /* 0x0001920000077ab9 */ /* 0x000fe20000000800 */
[----:B------:R-:W-:Y:S01]  /*10110*/  LOP3.LUT R15, R15, UR6, RZ, 0xc0, !PT ;  /* 0x000000060f0f7c12 */ /* 0x000fe2000f8ec0ff */
[----:B------:R-:W-:Y:S01]  /*10120*/  IMAD.MOV R16, RZ, RZ, -R16 ;  /* 0x000000ffff107224 */ /* 0x000fe200078e0a10 */
[----:B------:R-:W-:Y:S01]  /*10130*/  SHF.R.U64 R2, R2, UR7, R3 ;  /* 0x0000000702027c19 */ /* 0x000fe20008001203 */
[----:B------:R-:W-:Y:S01]  /*10140*/  ULDC UR7, c[0x0][0x638] ;  /* 0x00018e0000077ab9 */ /* 0x000fe20000000800 */
[----:B------:R-:W-:Y:S01]  /*10150*/  LOP3.LUT R7, R7, UR4, RZ, 0xc0, !PT ;  /* 0x0000000407077c12 */ /* 0x000fe2000f8ec0ff */
[----:B------:R-:W-:Y:S01]  /*10160*/  @P4 IMAD R12, R13, R16, R0 ;  /* 0x000000100d0c4224 */ /* 0x000fe200078e0200 */
[----:B------:R-:W-:Y:S01]  /*10170*/  ULDC UR8, c[0x0][0x610] ;  /* 0x0001840000087ab9 */ /* 0x000fe20000000800 */
[----:B------:R-:W-:Y:S02]  /*10180*/  IMAD.MOV R3, RZ, RZ, -R2 ;  /* 0x000000ffff037224 */ /* 0x000fe400078e0a02 */
[----:B------:R-:W-:-:S02]  /*10190*/  IMAD R5, R2, UR5, R15 ;  /* 0x0000000502057c24 */ /* 0x000fc4000f8e020f */
[----:B------:R-:W-:Y:S01]  /*101a0*/  IMAD R14, R3, UR7, R14 ;  /* 0x00000007030e7c24 */ /* 0x000fe2000f8e020e */
[----:B------:R-:W-:Y:S01]  /*101b0*/  ULDC UR7, c[0x0][0x600] ;  /* 0x0001800000077ab9 */ /* 0x000fe20000000800 */
[----:B------:R-:W-:Y:S02]  /*101c0*/  IMAD R5, R5, UR8, R12 ;  /* 0x0000000805057c24 */ /* 0x000fe4000f8e020c */
[----:B------:R-:W-:Y:S02]  /*101d0*/  IMAD R14, R14, UR7, R7 ;  /* 0x000000070e0e7c24 */ /* 0x000fe4000f8e0207 */
[----:B------:R-:W-:-:S03]  /*101e0*/  IMAD.MOV.U32 R0, RZ, RZ, 0x1 ;  /* 0x00000001ff007424 */ /* 0x000fc600078e00ff */
[----:B------:R-:W-:Y:S02]  /*101f0*/  SEL R7, R14, R5, !P4 ;  /* 0x000000050e077207 */ /* 0x000fe40006000000 */
[----:B------:R-:W-:-:S07]  /*10200*/  SEL R5, R5, R14, !P4 ;  /* 0x0000000e05057207 */ /* 0x000fce0006000000 */
.L_x_309:
[----:B------:R-:W-:Y:S05]  /*10210*/  BSYNC B1 ;  /* 0x0000000000017941 */ /* 0x000fea0003800000 */
.L_x_308:
[----:B------:R-:W-:-:S13]  /*10220*/  LOP3.LUT P0, RZ, R0, 0xff, RZ, 0xc0, !PT ;  /* 0x000000ff00ff7812 */ /* 0x000fda000780c0ff */
[----:B------:R-:W-:Y:S05]  /*10230*/  @P0 BRA `(.L_x_312) ;  /* 0xfffffff400180947 */ /* 0x000fea000383ffff */
[----:B------:R-:W-:Y:S05]  /*10240*/  BSYNC B0 ;  /* 0x0000000000007941 */ /* 0x000fea0003800000 */
.L_x_301:
[----:B------:R-:W-:-:S03]  /*10250*/  UMOV UR7, 0xffffffff ;  /* 0xffffffff00077882 */ /* 0x000fc60000000000 */
[----:B------:R-:W-:Y:S05]  /*10260*/  BRA.DIV UR7, `(.L_x_313) ;  /* 0x0000000607287947 */ /* 0x000fea000b800000 */
[----:B------:R-:W-:-:S13]  /*10270*/  ELECT P0, URZ, PT ;  /* 0x00000000003f782f */ /* 0x000fda0003800000 */
.L_x_327:
[----:B------:R-:W-:Y:S04]  /*10280*/  BSSY B0, `(.L_x_314) ;  /* 0x000002c000007945 */ /* 0x000fe80003800000 */
[----:B------:R-:W-:Y:S05]  /*10290*/  @!P0 BRA `(.L_x_315) ;  /* 0x0000000000a88947 */ /* 0x000fea0003800000 */
[----:B------:R-:W-:-:S04]  /*102a0*/  ULOP3.LUT UR7, UR13, 0x2, URZ, 0xfc, !UPT ;  /* 0x000000020d077892 */ /* 0x000fc8000f8efc3f */
[----:B------:R-:W-:-:S06]  /*102b0*/  UISETP.NE.AND UP0, UPT, UR7, 0x3, UPT ;  /* 0x000000030700788c */ /* 0x000fcc000bf05270 */
[----:B------:R-:W-:-:S13]  /*102c0*/  PLOP3.LUT P0, PT, PT, PT, UP0, 0x80, 0x0 ;  /* 0x000000000000781c */ /* 0x000fda0003f0f008 */
[----:B------:R-:W-:Y:S05]  /*102d0*/  @!P0 BRA `(.L_x_316) ;  /* 0x0000000000048947 */ /* 0x000fea0003800000 */
[----:B------:R-:W-:Y:S01]  /*102e0*/  BPT.TRAP 0x1 ;  /* 0x000000040000795c */ /* 0x000fe20000300000 */
.L_x_316:
[----:B------:R-:W0:Y:S01]  /*102f0*/  S2R R3, SR_CgaCtaId ;  /* 0x0000000000037919 */ /* 0x000e220000008800 */
[----:B------:R-:W-:Y:S02]  /*10300*/  MOV R0, 0x400 ;  /* 0x0000040000007802 */ /* 0x000fe40000000f00 */
[----:B------:R-:W-:Y:S02]  /*10310*/  SHF.L.U32 R2, R11, 0x1f, RZ ;  /* 0x0000001f0b027819 */ /* 0x000fe400000006ff */
[----:B0-----:R-:W-:-:S05]  /*10320*/  LEA R3, R3, R0, 0x18 ;  /* 0x0000000003037211 */ /* 0x001fca00078ec0ff */
[----:B------:R-:W-:-:S04]  /*10330*/  VIADD R3, R3, 0x20 ;  /* 0x0000002003037836 */ /* 0x000fc80000000000 */
[C---:B------:R-:W-:Y:S02]  /*10340*/  IMAD R5, R10.reuse, 0x8, R3 ;  /* 0x000000080a057824 */ /* 0x040fe400078e0203 */
[----:B------:R-:W-:Y:S02]  /*10350*/  VIADD R10, R10, 0x1 ;  /* 0x000000010a0a7836 */ /* 0x000fe40000000000 */
[----:B------:R-:W0:Y:S03]  /*10360*/  SYNCS.PHASECHK.TRANS64.TRYWAIT P0, [R5+URZ], R2 ;  /* 0x00000002050075a7 */ /* 0x000e26000800017f */
[----:B------:R-:W-:-:S04]  /*10370*/  ISETP.NE.AND P1, PT, R10, 0x4, PT ;  /* 0x000000040a00780c */ /* 0x000fc80003f25270 */
[----:B------:R-:W-:Y:S02]  /*10380*/  SEL R0, RZ, 0x1, P1 ;  /* 0x00000001ff007807 */ /* 0x000fe40000800000 */
[----:B------:R-:W-:Y:S02]  /*10390*/  SEL R10, R10, RZ, P1 ;  /* 0x000000ff0a0a7207 */ /* 0x000fe40000800000 */
[----:B------:R-:W-:-:S03]  /*103a0*/  LOP3.LUT R11, R11, R0, RZ, 0x3c, !PT ;  /* 0x000000000b0b7212 */ /* 0x000fc600078e3cff */
[----:B------:R-:W-:Y:S01]  /*103b0*/  IMAD R7, R10, 0x8, R3 ;  /* 0x000000080a077824 */ /* 0x000fe200078e0203 */
[----:B------:R-:W-:Y:S01]  /*103c0*/  SHF.L.U32 R4, R11, 0x1f, RZ ;  /* 0x0000001f0b047819 */ /* 0x000fe200000006ff */
[----:B0-----:R-:W-:Y:S06]  /*103d0*/  @!P0 BRA `(.L_x_317) ;  /* 0x0000000000ec8947 */ /* 0x001fec0003800000 */
.L_x_328:
[----:B------:R-:W1:Y:S01]  /*103e0*/  SYNCS.PHASECHK.TRANS64.TRYWAIT P0, [R7+URZ], R4 ;  /* 0x00000004070075a7 */ /* 0x000e62000800017f */
[----:B------:R-:W-:-:S05]  /*103f0*/  VIADD R0, R10, 0x1 ;  /* 0x000000010a007836 */ /* 0x000fca0000000000 */
[----:B------:R-:W-:-:S04]  /*10400*/  ISETP.NE.AND P1, PT, R0, 0x4, PT ;  /* 0x000000040000780c */ /* 0x000fc80003f25270 */
[----:B0-----:R-:W-:Y:S02]  /*10410*/  SEL R2, RZ, 0x1, P1 ;  /* 0x00000001ff027807 */ /* 0x001fe40000800000 */
[----:B------:R-:W-:Y:S02]  /*10420*/  SEL R0, R0, RZ, P1 ;  /* 0x000000ff00007207 */ /* 0x000fe40000800000 */
[----:B------:R-:W-:-:S03]  /*10430*/  LOP3.LUT R11, R11, R2, RZ, 0x3c, !PT ;  /* 0x000000020b0b7212 */ /* 0x000fc600078e3cff */
[----:B------:R-:W-:Y:S01]  /*10440*/  IMAD R6, R0, 0x8, R3 ;  /* 0x0000000800067824 */ /* 0x000fe200078e0203 */
[----:B------:R-:W-:Y:S01]  /*10450*/  SHF.L.U32 R5, R11, 0x1f, RZ ;  /* 0x0000001f0b057819 */ /* 0x000fe200000006ff */
[----:B-1----:R-:W-:Y:S06]  /*10460*/  @!P0 BRA `(.L_x_318) ;  /* 0x0000000000dc8947 */ /* 0x002fec0003800000 */
.L_x_329:
[----:B------:R-:W1:Y:S01]  /*10470*/  SYNCS.PHASECHK.TRANS64.TRYWAIT P0, [R6+URZ], R5 ;  /* 0x00000005060075a7 */ /* 0x000e62000800017f */
[----:B------:R-:W-:-:S05]  /*10480*/  VIADD R0, R0, 0x1 ;  /* 0x0000000100007836 */ /* 0x000fca0000000000 */
[----:B------:R-:W-:-:S04]  /*10490*/  ISETP.NE.AND P1, PT, R0, 0x4, PT ;  /* 0x000000040000780c */ /* 0x000fc80003f25270 */
[----:B------:R-:W-:Y:S02]  /*104a0*/  SEL R2, RZ, 0x1, P1 ;  /* 0x00000001ff027807 */ /* 0x000fe40000800000 */
[----:B------:R-:W-:Y:S02]  /*104b0*/  SEL R0, R0, RZ, P1 ;  /* 0x000000ff00007207 */ /* 0x000fe40000800000 */
[----:B------:R-:W-:Y:S01]  /*104c0*/  LOP3.LUT R2, R11, R2, RZ, 0x3c, !PT ;  /* 0x000000020b027212 */ /* 0x000fe200078e3cff */
[----:B-1----:R-:W-:Y:S06]  /*104d0*/  @!P0 BRA `(.L_x_319) ;  /* 0x0000000000d48947 */ /* 0x002fec0003800000 */
.L_x_330:
[----:B------:R-:W-:Y:S01]  /*104e0*/  IMAD R3, R0, 0x8, R3 ;  /* 0x0000000800037824 */ /* 0x000fe200078e0203 */
[----:B------:R-:W-:-:S07]  /*104f0*/  SHF.L.U32 R0, R2, 0x1f, RZ ;  /* 0x0000001f02007819 */ /* 0x000fce00000006ff */
.L_x_320:
[----:B--2---:R2:W3:Y:S02]  /*10500*/  SYNCS.PHASECHK.TRANS64.TRYWAIT P0, [R3+URZ], R0 ;  /* 0x00000000030075a7 */ /* 0x0044e4000800017f */
[----:B---3--:R-:W-:Y:S05]  /*10510*/  @!P0 NANOSLEEP.SYNCS 0x989680 ;  /* 0x009896800000895d */ /* 0x008fea0003900000 */
[----:B------:R-:W3:Y:S02]  /*10520*/  @!P0 SYNCS.PHASECHK.TRANS64 P0, [R3+URZ], R0 ;  /* 0x00000000030085a7 */ /* 0x000ee4000800007f */
[----:B---3--:R-:W-:Y:S05]  /*10530*/  @!P0 BRA `(.L_x_320) ;  /* 0xfffffffc00f08947 */ /* 0x008fea000383ffff */
.L_x_315:
[----:B------:R-:W-:Y:S05]  /*10540*/  BSYNC B0 ;  /* 0x0000000000007941 */ /* 0x000fea0003800000 */
.L_x_314:
[----:B------:R-:W-:Y:S05]  /*10550*/  EXIT ;  /* 0x000000000000794d */ /* 0x000fea0003800000 */
.L_x_21:
[----:B-1----:R-:W-:-:S04]  /*10560*/  IMAD.U32 R3, RZ, RZ, UR6 ;  /* 0x00000006ff037e24 */ /* 0x002fc8000f8e00ff */
[----:B------:R1:W2:Y:S03]  /*10570*/  SYNCS.PHASECHK.TRANS64.TRYWAIT P1, [R3+URZ], R0 ;  /* 0x00000000030075a7 */ /* 0x0002a6000802017f */
[----:B--2---:R-:W-:Y:S05]  /*10580*/  @!P1 NANOSLEEP.SYNCS 0x989680 ;  /* 0x009896800000995d */ /* 0x004fea0003900000 */
[----:B------:R-:W2:Y:S02]  /*10590*/  @!P1 SYNCS.PHASECHK.TRANS64 P1, [R3+URZ], R0 ;  /* 0x00000000030095a7 */ /* 0x000ea4000802007f */
[----:B--2---:R-:W-:Y:S05]  /*105a0*/  @!P1 BRA `(.L_x_21) ;  /* 0xfffffffc00ec9947 */ /* 0x004fea000383ffff */
[----:B------:R-:W-:Y:S05]  /*105b0*/  BRA `(.L_x_20) ;  /* 0xffffff1400f47947 */ /* 0x000fea000383ffff */
.L_x_27:
[----:B-----5:R2:W-:Y:S02]  /*105c0*/  STL [R1+0x84], R0 ;  /* 0x0000840001007387 */ /* 0x0205e40000100800 */
[----:B--2---:R-:W-:-:S04]  /*105d0*/  IMAD.U32 R0, RZ, RZ, UR16 ;  /* 0x00000010ff007e24 */ /* 0x004fc8000f8e00ff */
[----:B------:R2:W3:Y:S03]  /*105e0*/  SYNCS.PHASECHK.TRANS64.TRYWAIT P1, [R0+URZ], R229 ;  /* 0x000000e5000075a7 */ /* 0x0004e6000802017f */
[----:B---3--:R-:W-:Y:S05]  /*105f0*/  @!P1 NANOSLEEP.SYNCS 0x989680 ;  /* 0x009896800000995d */ /* 0x008fea0003900000 */
[----:B------:R2:W3:Y:S02]  /*10600*/  @!P1 SYNCS.PHASECHK.TRANS64 P1, [R0+URZ], R229 ;  /* 0x000000e5000095a7 */ /* 0x0004e4000802007f */
[----:B--2---:R2:W5:Y:S02]  /*10610*/  LDL.LU R0, [R1+0x84] ;  /* 0x0000840001007983 */ /* 0x0045640000300800 */
[----:B--23--:R-:W-:Y:S05]  /*10620*/  @!P1 BRA `(.L_x_27) ;  /* 0xfffffffc00e49947 */ /* 0x00cfea000383ffff */
[----:B------:R-:W-:Y:S05]  /*10630*/  BRA `(.L_x_26) ;  /* 0xffffff2800c07947 */ /* 0x000fea000383ffff */
.L_x_302:
[----:B------:R-:W-:Y:S01]  /*10640*/  BSSY B1, `(.L_x_321) ;  /* 0x0000006000017945 */ /* 0x000fe20003800000 */
[----:B------:R-:W-:-:S07]  /*10650*/  IMAD.MOV.U32 R0, RZ, RZ, -0x1 ;  /* 0xffffffffff007424 */ /* 0x000fce00078e00ff */
[----:B------:R-:W-:Y:S05]  /*10660*/  WARPSYNC.COLLECTIVE R0, `(.L_x_322) ;  /* 0x00000000000c7348 */ /* 0x000fea0003c00000 */
[----:B------:R-:W-:Y:S02]  /*10670*/  ELECT P0, UR62, PT ;  /* 0x00000000003e782f */ /* 0x000fe40003800000 */
[----:B------:R-:W-:Y:S01]  /*10680*/  MOV R0, UR62 ;  /* 0x0000003e00007c02 */ /* 0x000fe20008000f00 */
[----:B------:R-:W-:Y:S10]  /*10690*/  ENDCOLLECTIVE ;  /* 0x000000000000791b */ /* 0x000ff40003800000 */
.L_x_322:
[----:B------:R-:W-:Y:S05]  /*106a0*/  BSYNC B1 ;  /* 0x0000000000017941 */ /* 0x000fea0003800000 */
.L_x_321:
[----:B------:R-:W-:Y:S05]  /*106b0*/  BRA `(.L_x_323) ;  /* 0xfffffff000047947 */ /* 0x000fea000383ffff */
.L_x_305:
[----:B0-----:R0:W2:Y:S02]  /*106c0*/  SYNCS.PHASECHK.TRANS64.TRYWAIT P0, [R5+URZ+0x20], R2 ;  /* 0x00002002050075a7 */ /* 0x0010a4000800017f */
[----:B--2---:R-:W-:Y:S05]  /*106d0*/  @!P0 NANOSLEEP.SYNCS 0x989680 ;  /* 0x009896800000895d */ /* 0x004fea0003900000 */
[----:B------:R-:W2:Y:S02]  /*106e0*/  @!P0 SYNCS.PHASECHK.TRANS64 P0, [R5+URZ+0x20], R2 ;  /* 0x00002002050085a7 */ /* 0x000ea4000800007f */
[----:B--2---:R-:W-:Y:S05]  /*106f0*/  @!P0 BRA `(.L_x_305) ;  /* 0xfffffffc00f08947 */ /* 0x004fea000383ffff */
[----:B------:R-:W-:Y:S05]  /*10700*/  BRA `(.L_x_324) ;  /* 0xfffffff000487947 */ /* 0x000fea000383ffff */
.L_x_313:
[----:B------:R-:W-:Y:S01]  /*10710*/  BSSY B0, `(.L_x_325) ;  /* 0x0000006000007945 */ /* 0x000fe20003800000 */
[----:B------:R-:W-:-:S07]  /*10720*/  IMAD.MOV.U32 R0, RZ, RZ, -0x1 ;  /* 0xffffffffff007424 */ /* 0x000fce00078e00ff */
[----:B------:R-:W-:Y:S05]  /*10730*/  WARPSYNC.COLLECTIVE R0, `(.L_x_326) ;  /* 0x00000000000c7348 */ /* 0x000fea0003c00000 */
[----:B------:R-:W-:Y:S02]  /*10740*/  ELECT P0, UR62, PT ;  /* 0x00000000003e782f */ /* 0x000fe40003800000 */
[----:B------:R-:W-:Y:S01]  /*10750*/  MOV R0, UR62 ;  /* 0x0000003e00007c02 */ /* 0x000fe20008000f00 */
[----:B------:R-:W-:Y:S10]  /*10760*/  ENDCOLLECTIVE ;  /* 0x000000000000791b */ /* 0x000ff40003800000 */
.L_x_326:
[----:B------:R-:W-:Y:S05]  /*10770*/  BSYNC B0 ;  /* 0x0000000000007941 */ /* 0x000fea0003800000 */
.L_x_325:
[----:B------:R-:W-:Y:S05]  /*10780*/  BRA `(.L_x_327) ;  /* 0xfffffff800bc7947 */ /* 0x000fea000383ffff */
.L_x_317:
[----:B0-----:R0:W1:Y:S02]  /*10790*/  SYNCS.PHASECHK.TRANS64.TRYWAIT P0, [R5+URZ], R2 ;  /* 0x00000002050075a7 */ /* 0x001064000800017f */
[----:B-1----:R-:W-:Y:S05]  /*107a0*/  @!P0 NANOSLEEP.SYNCS 0x989680 ;  /* 0x009896800000895d */ /* 0x002fea0003900000 */
[----:B------:R-:W1:Y:S02]  /*107b0*/  @!P0 SYNCS.PHASECHK.TRANS64 P0, [R5+URZ], R2 ;  /* 0x00000002050085a7 */ /* 0x000e64000800007f */
[----:B-1----:R-:W-:Y:S05]  /*107c0*/  @!P0 BRA `(.L_x_317) ;  /* 0xfffffffc00f08947 */ /* 0x002fea000383ffff */
[----:B------:R-:W-:Y:S05]  /*107d0*/  BRA `(.L_x_328) ;  /* 0xfffffffc00007947 */ /* 0x000fea000383ffff */
.L_x_318:
[----:B0-----:R0:W1:Y:S02]  /*107e0*/  SYNCS.PHASECHK.TRANS64.TRYWAIT P0, [R7+URZ], R4 ;  /* 0x00000004070075a7 */ /* 0x001064000800017f */
[----:B-1----:R-:W-:Y:S05]  /*107f0*/  @!P0 NANOSLEEP.SYNCS 0x989680 ;  /* 0x009896800000895d */ /* 0x002fea0003900000 */
[----:B------:R-:W1:Y:S02]  /*10800*/  @!P0 SYNCS.PHASECHK.TRANS64 P0, [R7+URZ], R4 ;  /* 0x00000004070085a7 */ /* 0x000e64000800007f */
[----:B-1----:R-:W-:Y:S05]  /*10810*/  @!P0 BRA `(.L_x_318) ;  /* 0xfffffffc00f08947 */ /* 0x002fea000383ffff */
[----:B------:R-:W-:Y:S05]  /*10820*/  BRA `(.L_x_329) ;  /* 0xfffffffc00107947 */ /* 0x000fea000383ffff */
.L_x_319:
[----:B-1----:R1:W2:Y:S02]  /*10830*/  SYNCS.PHASECHK.TRANS64.TRYWAIT P0, [R6+URZ], R5 ;  /* 0x00000005060075a7 */ /* 0x0022a4000800017f */
[----:B--2---:R-:W-:Y:S05]  /*10840*/  @!P0 NANOSLEEP.SYNCS 0x989680 ;  /* 0x009896800000895d */ /* 0x004fea0003900000 */
[----:B------:R-:W2:Y:S02]  /*10850*/  @!P0 SYNCS.PHASECHK.TRANS64 P0, [R6+URZ], R5 ;  /* 0x00000005060085a7 */ /* 0x000ea4000800007f */
[----:B--2---:R-:W-:Y:S05]  /*10860*/  @!P0 BRA `(.L_x_319) ;  /* 0xfffffffc00f08947 */ /* 0x004fea000383ffff */
[----:B------:R-:W-:Y:S05]  /*10870*/  BRA `(.L_x_330) ;  /* 0xfffffffc00187947 */ /* 0x000fea000383ffff */
.L_x_331:
[----:B------:R-:W-:-:S00]  /*10880*/  BRA `(.L_x_331) ;  /* 0xfffffffc00fc7947 */ /* 0x000fc0000383ffff */
[----:B------:R-:W-:-:S00]  /*10890*/  NOP ;  /* 0x0000000000007918 */ /* 0x000fc00000000000 */
        /* <DEDUP_REMOVED lines=14> */
.L_x_332:


//--------------------- .nv.shared._ZN7cutlass13device_kernelINS_4gemm6kernel13GemmUniversalIN4cute5tupleIJiiiiEEENS1_10collective13CollectiveMmaINS1_37MainloopSm90TmaGmmaWarpSpecializedFP8ILi4ENS5_IJNS4_1CILi1EEENSA_ILi2EEESB_EEENS1_35KernelTmaWarpSpecializedCooperativeEEENS5_IJNSA_ILi256EEENSA_ILi128EEESH_EEENS_12float_e5m2_tENS5_IJlSB_lEEESJ_SK_NS4_8TiledMMAINS4_8MMA_AtomIJNS4_4SM904GMMA31MMA_64x128x32_F32E5M2E5M2_SS_TNILNSO_7ScaleInE1ELSQ_1EEEEEENS4_6LayoutINS5_IJSC_SB_SB_EEENS5_IJSB_NSA_ILi0EEESV_EEEEENS5_IJNS4_10UnderscoreESY_SY_EEEEENS4_23SM90_TMA_LOAD_MULTICASTENS4_14ComposedLayoutINS4_7SwizzleILi3ELi4ELi3EEENS4_18smem_ptr_flag_bitsILi8EEENST_INS5_IJNSA_ILi8EEESH_EEENS5_IJSH_SB_EEEEEEEvNS4_8identityENS4_13SM90_TMA_LOADES1B_vS1C_EENS_8epilogue10collective6detail29Sm90TmaWarpSpecializedAdapterINS1G_15DefaultEpilogueISJ_SK_SK_NS1F_6thread17LinearCombinationISJ_Li1EffLNS1K_9ScaleType4KindE0ELNS_15FloatRoundStyleE2ESJ_EENS1_15EpilogueDefaultEEEEEvvEEEEvNT_6ParamsE --------------------------
	.section	.nv.shared._ZN7cutlass13device_kernelINS_4gemm6kernel13GemmUniversalIN4cute5tupleIJiiiiEEENS1_10collective13CollectiveMmaINS1_37MainloopSm90TmaGmmaWarpSpecializedFP8ILi4ENS5_IJNS4_1CILi1EEENSA_ILi2EEESB_EEENS1_35KernelTmaWarpSpecializedCooperativeEEENS5_IJNSA_ILi256EEENSA_ILi128EEESH_EEENS_12float_e5m2_tENS5_IJlSB_lEEESJ_SK_NS4_8TiledMMAINS4_8MMA_AtomIJNS4_4SM904GMMA31MMA_64x128x32_F32E5M2E5M2_SS_TNILNSO_7ScaleInE1ELSQ_1EEEEEENS4_6LayoutINS5_IJSC_SB_SB_EEENS5_IJSB_NSA_ILi0EEESV_EEEEENS5_IJNS4_10UnderscoreESY_SY_EEEEENS4_23SM90_TMA_LOAD_MULTICASTENS4_14ComposedLayoutINS4_7SwizzleILi3ELi4ELi3EEENS4_18smem_ptr_flag_bitsILi8EEENST_INS5_IJNSA_ILi8EEESH_EEENS5_IJSH_SB_EEEEEEEvNS4_8identityENS4_13SM90_TMA_LOADES1B_vS1C_EENS_8epilogue10collective6detail29Sm90TmaWarpSpecializedAdapterINS1G_15DefaultEpilogueISJ_SK_SK_NS1F_6thread17LinearCombinationISJ_Li1EffLNS1K_9ScaleType4KindE0ELNS_15FloatRoundStyleE2ESJ_EENS1_15EpilogueDefaultEEEEEvvEEEEvNT_6ParamsE,"aw",@nobits
	.sectionflags	@""
	.align	16
	.zero		1024


//--------------------- .nv.shared.reserved.0     --------------------------
	.section	.nv.shared.reserved.0,"aw",@nobits
	.weak		__nv_reservedSMEM_offset_0_alias
	.size		__nv_reservedSMEM_offset_0_alias, 0, 0
	.other		__nv_reservedSMEM_offset_0_alias,@"STO_CUDA_RESERVED_SHARED STV_DEFAULT"
__nv_reservedSMEM_offset_0_alias:
	.zero		0


//--------------------- .nv.global                --------------------------
	.section	.nv.global,"aw",@nobits
.nv.global:
	.type		_ZN39_INTERNAL_98b90376_4_k_cu_e66b2f26_47984cute1_E,@object
	.size		_ZN39_INTERNAL_98b90376_4_k_cu_e66b2f26_47984cute1_E,(_ZN39_INTERNAL_98b90376_4_k_cu_e66b2f26_47984cuda3std3__45__cpo6cbeginE - _ZN39_INTERNAL_98b90376_4_k_cu_e66b2f26_47984cute1_E)
_ZN39_INTERNAL_98b90376_4_k_cu_e66b2f26_47984cute1_E:
	.zero		1
	.type		_ZN39_INTERNAL_98b90376_4_k_cu_e66b2f26_47984cuda3std3__45__cpo6cbeginE,@object
	.size		_ZN39_INTERNAL_98b90376_4_k_cu_e66b2f26_47984cuda3std3__45__cpo6cbeginE,(_ZN39_INTERNAL_98b90376_4_k_cu_e66b2f26_47984cuda3std3__48in_placeE - _ZN39_INTERNAL_98b90376_4_k_cu_e66b2f26_47984cuda3std3__45__cpo6cbeginE)
_ZN39_INTERNAL_98b90376_4_k_cu_e66b2f26_47984cuda3std3__45__cpo6cbeginE:
	.zero		1
	.type		_ZN39_INTERNAL_98b90376_4_k_cu_e66b2f26_47984cuda3std3__48in_placeE,@object
	.size		_ZN39_INTERNAL_98b90376_4_k_cu_e66b2f26_47984cuda3std3__48in_placeE,(_ZN39_INTERNAL_98b90376_4_k_cu_e66b2f26_47984cuda3std6ranges3__45__cpo9iter_moveE - _ZN39_INTERNAL_98b90376_4_k_cu_e66b2f26_47984cuda3std3__48in_placeE)
_ZN39_INTERNAL_98b90376_4_k_cu_e66b2f26_47984cuda3std3__48in_placeE:
	.zero		1
	.type		_ZN39_INTERNAL_98b90376_4_k_cu_e66b2f26_47984cuda3std6ranges3__45__cpo9iter_moveE,@object
	.size		_ZN39_INTERNAL_98b90376_4_k_cu_e66b2f26_47984cuda3std6ranges3__45__cpo9iter_moveE,(_ZN39_INTERNAL_98b90376_4_k_cu_e66b2f26_47984cuda3std3__45__cpo5beginE - _ZN39_INTERNAL_98b90376_4_k_cu_e66b2f26_47984cuda3std6ranges3__45__cpo9iter_moveE)
_ZN39_INTERNAL_98b90376_4_k_cu_e66b2f26_47984cuda3std6ranges3__45__cpo9iter_moveE:
	.zero		1
	.type		_ZN39_INTERNAL_98b90376_4_k_cu_e66b2f26_47984cuda3std3__45__cpo5beginE,@object
	.size		_ZN39_INTERNAL_98b90376_4_k_cu_e66b2f26_47984cuda3std3__45__cpo5beginE,(_ZN39_INTERNAL_98b90376_4_k_cu_e66b2f26_47984cuda3std3__441_GLOBAL__N__98b90376_4_k_cu_e66b2f26_47986ignoreE - _ZN39_INTERNAL_98b90376_4_k_cu_e66b2f26_47984cuda3std3__45__cpo5beginE)
_ZN39_INTERNAL_98b90376_4_k_cu_e66b2f26_47984cuda3std3__45__cpo5beginE:
	.zero		1
	.type		_ZN39_INTERNAL_98b90376_4_k_cu_e66b2f26_47984cuda3std3__441_GLOBAL__N__98b90376_4_k_cu_e66b2f26_47986ignoreE,@object
	.size		_ZN39_INTERNAL_98b90376_4_k_cu_e66b2f26_47984cuda3std3__441_GLOBAL__N__98b90376_4_k_cu_e66b2f26_47986ignoreE,(_ZN39_INTERNAL_98b90376_4_k_cu_e66b2f26_47984cute7productE - _ZN39_INTERNAL_98b90376_4_k_cu_e66b2f26_47984cuda3std3__441_GLOBAL__N__98b90376_4_k_cu_e66b2f26_47986ignoreE)
_ZN39_INTERNAL_98b90376_4_k_cu_e66b2f26_47984cuda3std3__441_GLOBAL__N__98b90376_4_k_cu_e66b2f26_47986ignoreE:
	.zero		1
	.type		_ZN39_INTERNAL_98b90376_4_k_cu_e66b2f26_47984cute7productE,@object
	.size		_ZN39_INTERNAL_98b90376_4_k_cu_e66b2f26_47984cute7productE,(_ZN39_INTERNAL_98b90376_4_k_cu_e66b2f26_47984cuda3std3__45__cpo3endE - _ZN39_INTERNAL_98b90376_4_k_cu_e66b2f26_47984cute7productE)
_ZN39_INTERNAL_98b90376_4_k_cu_e66b2f26_47984cute7productE:
	.zero		1
	.type		_ZN39_INTERNAL_98b90376_4_k_cu_e66b2f26_47984cuda3std3__45__cpo3endE,@object
	.size		_ZN39_INTERNAL_98b90376_4_k_cu_e66b2f26_47984cuda3std3__45__cpo3endE,(_ZN39_INTERNAL_98b90376_4_k_cu_e66b2f26_47984cuda3std3__419piecewise_constructE - _ZN39_INTERNAL_98b90376_4_k_cu_e66b2f26_47984cuda3std3__45__cpo3endE)
_ZN39_INTERNAL_98b90376_4_k_cu_e66b2f26_47984cuda3std3__45__cpo3endE:
	.zero		1
	.type		_ZN39_INTERNAL_98b90376_4_k_cu_e66b2f26_47984cuda3std3__419piecewise_constructE,@object
	.size		_ZN39_INTERNAL_98b90376_4_k_cu_e66b2f26_47984cuda3std3__419piecewise_constructE,(_ZN39_INTERNAL_98b90376_4_k_cu_e66b2f26_47984cuda3std3__45__cpo4cendE - _ZN39_INTERNAL_98b90376_4_k_cu_e66b2f26_47984cuda3std3__419piecewise_constructE)
_ZN39_INTERNAL_98b90376_4_k_cu_e66b2f26_47984cuda3std3__419piecewise_constructE:
	.zero		1
	.type		_ZN39_INTERNAL_98b90376_4_k_cu_e66b2f26_47984cuda3std3__45__cpo4cendE,@object
	.size		_ZN39_INTERNAL_98b90376_4_k_cu_e66b2f26_47984cuda3std3__45__cpo4cendE,(_ZN39_INTERNAL_98b90376_4_k_cu_e66b2f26_47984cuda3std6ranges3__45__cpo4swapE - _ZN39_INTERNAL_98b90376_4_k_cu_e66b2f26_47984cuda3std3__45__cpo4cendE)
_ZN39_INTERNAL_98b90376_4_k_cu_e66b2f26_47984cuda3std3__45__cpo4cendE:
	.zero		1
	.type		_ZN39_INTERNAL_98b90376_4_k_cu_e66b2f26_47984cuda3std6ranges3__45__cpo4swapE,@object
	.size		_ZN39_INTERNAL_98b90376_4_k_cu_e66b2f26_47984cuda3std6ranges3__45__cpo4swapE,(.L_7 - _ZN39_INTERNAL_98b90376_4_k_cu_e66b2f26_47984cuda3std6ranges3__45__cpo4swapE)
_ZN39_INTERNAL_98b90376_4_k_cu_e66b2f26_47984cuda3std6ranges3__45__cpo4swapE:
	.zero		1
.L_7:


//--------------------- .nv.constant0._ZN7cutlass13device_kernelINS_4gemm6kernel13GemmUniversalIN4cute5tupleIJiiiiEEENS1_10collective13CollectiveMmaINS1_37MainloopSm90TmaGmmaWarpSpecializedFP8ILi4ENS5_IJNS4_1CILi1EEENSA_ILi2EEESB_EEENS1_35KernelTmaWarpSpecializedCooperativeEEENS5_IJNSA_ILi256EEENSA_ILi128EEESH_EEENS_12float_e5m2_tENS5_IJlSB_lEEESJ_SK_NS4_8TiledMMAINS4_8MMA_AtomIJNS4_4SM904GMMA31MMA_64x128x32_F32E5M2E5M2_SS_TNILNSO_7ScaleInE1ELSQ_1EEEEEENS4_6LayoutINS5_IJSC_SB_SB_EEENS5_IJSB_NSA_ILi0EEESV_EEEEENS5_IJNS4_10UnderscoreESY_SY_EEEEENS4_23SM90_TMA_LOAD_MULTICASTENS4_14ComposedLayoutINS4_7SwizzleILi3ELi4ELi3EEENS4_18smem_ptr_flag_bitsILi8EEENST_INS5_IJNSA_ILi8EEESH_EEENS5_IJSH_SB_EEEEEEEvNS4_8identityENS4_13SM90_TMA_LOADES1B_vS1C_EENS_8epilogue10collective6detail29Sm90TmaWarpSpecializedAdapterINS1G_15DefaultEpilogueISJ_SK_SK_NS1F_6thread17LinearCombinationISJ_Li1EffLNS1K_9ScaleType4KindE0ELNS_15FloatRoundStyleE2ESJ_EENS1_15EpilogueDefaultEEEEEvvEEEEvNT_6ParamsE --------------------------
	.section	.nv.constant0._ZN7cutlass13device_kernelINS_4gemm6kernel13GemmUniversalIN4cute5tupleIJiiiiEEENS1_10collective13CollectiveMmaINS1_37MainloopSm90TmaGmmaWarpSpecializedFP8ILi4ENS5_IJNS4_1CILi1EEENSA_ILi2EEESB_EEENS1_35KernelTmaWarpSpecializedCooperativeEEENS5_IJNSA_ILi256EEENSA_ILi128EEESH_EEENS_12float_e5m2_tENS5_IJlSB_lEEESJ_SK_NS4_8TiledMMAINS4_8MMA_AtomIJNS4_4SM904GMMA31MMA_64x128x32_F32E5M2E5M2_SS_TNILNSO_7ScaleInE1ELSQ_1EEEEEENS4_6LayoutINS5_IJSC_SB_SB_EEENS5_IJSB_NSA_ILi0EEESV_EEEEENS5_IJNS4_10UnderscoreESY_SY_EEEEENS4_23SM90_TMA_LOAD_MULTICASTENS4_14ComposedLayoutINS4_7SwizzleILi3ELi4ELi3EEENS4_18smem_ptr_flag_bitsILi8EEENST_INS5_IJNSA_ILi8EEESH_EEENS5_IJSH_SB_EEEEEEEvNS4_8identityENS4_13SM90_TMA_LOADES1B_vS1C_EENS_8epilogue10collective6detail29Sm90TmaWarpSpecializedAdapterINS1G_15DefaultEpilogueISJ_SK_SK_NS1F_6thread17LinearCombinationISJ_Li1EffLNS1K_9ScaleType4KindE0ELNS_15FloatRoundStyleE2ESJ_EENS1_15EpilogueDefaultEEEEEvvEEEEvNT_6ParamsE,"a",@progbits
	.sectionflags	@""
	.align	4
.nv.constant0._ZN7cutlass13device_kernelINS_4gemm6kernel13GemmUniversalIN4cute5tupleIJiiiiEEENS1_10collective13CollectiveMmaINS1_37MainloopSm90TmaGmmaWarpSpecializedFP8ILi4ENS5_IJNS4_1CILi1EEENSA_ILi2EEESB_EEENS1_35KernelTmaWarpSpecializedCooperativeEEENS5_IJNSA_ILi256EEENSA_ILi128EEESH_EEENS_12float_e5m2_tENS5_IJlSB_lEEESJ_SK_NS4_8TiledMMAINS4_8MMA_AtomIJNS4_4SM904GMMA31MMA_64x128x32_F32E5M2E5M2_SS_TNILNSO_7ScaleInE1ELSQ_1EEEEEENS4_6LayoutINS5_IJSC_SB_SB_EEENS5_IJSB_NSA_ILi0EEESV_EEEEENS5_IJNS4_10UnderscoreESY_SY_EEEEENS4_23SM90_TMA_LOAD_MULTICASTENS4_14ComposedLayoutINS4_7SwizzleILi3ELi4ELi3EEENS4_18smem_ptr_flag_bitsILi8EEENST_INS5_IJNSA_ILi8EEESH_EEENS5_IJSH_SB_EEEEEEEvNS4_8identityENS4_13SM90_TMA_LOADES1B_vS1C_EENS_8epilogue10collective6detail29Sm90TmaWarpSpecializedAdapterINS1G_15DefaultEpilogueISJ_SK_SK_NS1F_6thread17LinearCombinationISJ_Li1EffLNS1K_9ScaleType4KindE0ELNS_15FloatRoundStyleE2ESJ_EENS1_15EpilogueDefaultEEEEEvvEEEEvNT_6ParamsE:
	.zero		1664


//--------------------- SYMBOLS --------------------------

	.type		.nv.reservedSmem.offset0,@object
	.size		.nv.reservedSmem.offset0,0x4
